// auto-generated by cutlass_sweep.gemm — config: {"arch": "sm_90", "cluster_m": 1, "cluster_n": 1, "dtype": "fp16", "dtype_b": "fp16", "layout": "nt", "stages": 0, "tile_k": 32, "tile_m": 512, "tile_n": 16}
#include "cutlass/cutlass.h"
#include "cutlass/gemm/collective/collective_builder.hpp"
#include "cutlass/gemm/device/gemm_universal_adapter.h"
#include "cutlass/gemm/kernel/gemm_universal.hpp"
#include "cutlass/epilogue/collective/collective_builder.hpp"

using ElemA = cutlass::half_t;
using ElemB = cutlass::half_t;
using ElemCD = cutlass::half_t;
using Acc  = float;
using TileShape    = cute::Shape<cute::_512, cute::_16, cute::_32>;
using ClusterShape = cute::Shape<cute::_1, cute::_1, cute::_1>;

using CollectiveEpilogue = typename cutlass::epilogue::collective::CollectiveBuilder<
    cutlass::arch::Sm90, cutlass::arch::OpClassTensorOp,
    TileShape, ClusterShape,
    cutlass::epilogue::collective::EpilogueTileAuto,
    Acc, Acc,
    ElemCD, cutlass::layout::RowMajor, 128 / cutlass::sizeof_bits<ElemCD>::value,
    ElemCD, cutlass::layout::RowMajor, 128 / cutlass::sizeof_bits<ElemCD>::value,
    cutlass::epilogue::collective::EpilogueScheduleAuto
  >::CollectiveOp;

using CollectiveMainloop = typename cutlass::gemm::collective::CollectiveBuilder<
    cutlass::arch::Sm90, cutlass::arch::OpClassTensorOp,
    ElemA, cutlass::layout::RowMajor, 128 / cutlass::sizeof_bits<ElemA>::value,
    ElemB, cutlass::layout::ColumnMajor, 128 / cutlass::sizeof_bits<ElemB>::value,
    Acc,
    TileShape, ClusterShape,
    cutlass::gemm::collective::StageCountAutoCarveout<static_cast<int>(sizeof(typename CollectiveEpilogue::SharedStorage))>,
    cutlass::gemm::collective::KernelScheduleAuto
  >::CollectiveOp;

using GemmKernel = cutlass::gemm::kernel::GemmUniversal<
    cute::Shape<int,int,int,int>,
    CollectiveMainloop,
    CollectiveEpilogue
>;
using Gemm = cutlass::gemm::device::GemmUniversalAdapter<GemmKernel>;

// Force the device kernel symbol into the cubin without needing a host main.
auto* _anchor = &cutlass::device_kernel<GemmKernel>;


// ===== COMPILED SASS (sm_90a) =====

	.target	sm_90a

	.elftype	@"ET_EXEC"


//--------------------- .note.nv.tkinfo           --------------------------
	.section	.note.nv.tkinfo,"",@"SHT_NOTE"
	.sectionflags	@"SHF_NOTE_NV_TKINFO"
	.tkinfo
        /*0018*/ 	.word	0x00000002
        /*0030*/ 	.string	""
        /*0030*/ 	.string	"ptxas"
        /*0030*/ 	.string	"Cuda compilation tools, release 13.0, V13.0.88"
        /*0030*/ 	.string	"Build cuda_13.0.r13.0/compiler.36424714_0"
        /*0030*/ 	.string	"-arch sm_90a -m 64 "



//--------------------- .note.nv.cuinfo           --------------------------
	.section	.note.nv.cuinfo,"",@"SHT_NOTE"
	.sectionflags	@"SHF_NOTE_NV_CUINFO"
        /*0018*/ 	.short	0x0002
        /*001a*/ 	.short	0x005a
        /*001c*/ 	.short	0x0082
	.zero		2


//--------------------- .nv.info                  --------------------------
	.section	.nv.info,"",@"SHT_CUDA_INFO"
	.align	4


	//----- nvinfo : EIATTR_REGCOUNT
	.align		4
        /*0000*/ 	.byte	0x04, 0x2f
        /*0002*/ 	.short	(.L_15 - .L_14)
	.align		4
.L_14:
        /*0004*/ 	.word	index@(_ZN7cutlass13device_kernelINS_4gemm6kernel13GemmUniversalIN4cute5tupleIJiiiiEEENS1_10collective13CollectiveMmaINS1_34MainloopSm90TmaGmmaWarpSpecializedILi6ENS5_IJNS4_1CILi1EEESB_SB_EEENS1_35KernelTmaWarpSpecializedCooperativeEEENS5_IJNSA_ILi512EEENSA_ILi16EEENSA_ILi32EEEEEENS_6half_tENS5_IJlSB_lEEESJ_SK_NS4_8TiledMMAINS4_8MMA_AtomIJNS4_4SM904GMMA25MMA_64x16x16_F32F16F16_SSILNSO_5MajorE0ELSQ_0ELNSO_7ScaleInE1ELSR_1EEEEEENS4_6LayoutINS5_IJNSA_ILi2EEESB_SB_EEENS5_IJSB_NSA_ILi0EEESX_EEEEENS5_IJNS4_10UnderscoreES10_S10_EEEEENS4_13SM90_TMA_LOADENS4_14ComposedLayoutINS4_7SwizzleILi2ELi4ELi3EEENS4_18smem_ptr_flag_bitsILi16EEENSU_INS5_IJNSA_ILi8EEESH_EEENS5_IJSH_SB_EEEEEEEvNS4_8identityES13_S1D_vS1E_EENS_8epilogue10collective6detail29Sm90TmaWarpSpecializedAdapterINS1H_15DefaultEpilogueISJ_SK_SK_NS1G_6thread17LinearCombinationISJ_Li1EffLNS1L_9ScaleType4KindE0ELNS_15FloatRoundStyleE2ESJ_EENS1_15EpilogueDefaultEEEEEvvEEEEvNT_6ParamsE)
        /*0008*/ 	.word	0x000000a8


	//----- nvinfo : EIATTR_FRAME_SIZE
	.align		4
.L_15:
        /*000c*/ 	.byte	0x04, 0x11
        /*000e*/ 	.short	(.L_17 - .L_16)
	.align		4
.L_16:
        /*0010*/ 	.word	index@(_ZN7cutlass13device_kernelINS_4gemm6kernel13GemmUniversalIN4cute5tupleIJiiiiEEENS1_10collective13CollectiveMmaINS1_34MainloopSm90TmaGmmaWarpSpecializedILi6ENS5_IJNS4_1CILi1EEESB_SB_EEENS1_35KernelTmaWarpSpecializedCooperativeEEENS5_IJNSA_ILi512EEENSA_ILi16EEENSA_ILi32EEEEEENS_6half_tENS5_IJlSB_lEEESJ_SK_NS4_8TiledMMAINS4_8MMA_AtomIJNS4_4SM904GMMA25MMA_64x16x16_F32F16F16_SSILNSO_5MajorE0ELSQ_0ELNSO_7ScaleInE1ELSR_1EEEEEENS4_6LayoutINS5_IJNSA_ILi2EEESB_SB_EEENS5_IJSB_NSA_ILi0EEESX_EEEEENS5_IJNS4_10UnderscoreES10_S10_EEEEENS4_13SM90_TMA_LOADENS4_14ComposedLayoutINS4_7SwizzleILi2ELi4ELi3EEENS4_18smem_ptr_flag_bitsILi16EEENSU_INS5_IJNSA_ILi8EEESH_EEENS5_IJSH_SB_EEEEEEEvNS4_8identityES13_S1D_vS1E_EENS_8epilogue10collective6detail29Sm90TmaWarpSpecializedAdapterINS1H_15DefaultEpilogueISJ_SK_SK_NS1G_6thread17LinearCombinationISJ_Li1EffLNS1L_9ScaleType4KindE0ELNS_15FloatRoundStyleE2ESJ_EENS1_15EpilogueDefaultEEEEEvvEEEEvNT_6ParamsE)
        /*0014*/ 	.word	0x00000000


	//----- nvinfo : EIATTR_MIN_STACK_SIZE
	.align		4
.L_17:
        /*0018*/ 	.byte	0x04, 0x12
        /*001a*/ 	.short	(.L_19 - .L_18)
	.align		4
.L_18:
        /*001c*/ 	.word	index@(_ZN7cutlass13device_kernelINS_4gemm6kernel13GemmUniversalIN4cute5tupleIJiiiiEEENS1_10collective13CollectiveMmaINS1_34MainloopSm90TmaGmmaWarpSpecializedILi6ENS5_IJNS4_1CILi1EEESB_SB_EEENS1_35KernelTmaWarpSpecializedCooperativeEEENS5_IJNSA_ILi512EEENSA_ILi16EEENSA_ILi32EEEEEENS_6half_tENS5_IJlSB_lEEESJ_SK_NS4_8TiledMMAINS4_8MMA_AtomIJNS4_4SM904GMMA25MMA_64x16x16_F32F16F16_SSILNSO_5MajorE0ELSQ_0ELNSO_7ScaleInE1ELSR_1EEEEEENS4_6LayoutINS5_IJNSA_ILi2EEESB_SB_EEENS5_IJSB_NSA_ILi0EEESX_EEEEENS5_IJNS4_10UnderscoreES10_S10_EEEEENS4_13SM90_TMA_LOADENS4_14ComposedLayoutINS4_7SwizzleILi2ELi4ELi3EEENS4_18smem_ptr_flag_bitsILi16EEENSU_INS5_IJNSA_ILi8EEESH_EEENS5_IJSH_SB_EEEEEEEvNS4_8identityES13_S1D_vS1E_EENS_8epilogue10collective6detail29Sm90TmaWarpSpecializedAdapterINS1H_15DefaultEpilogueISJ_SK_SK_NS1G_6thread17LinearCombinationISJ_Li1EffLNS1L_9ScaleType4KindE0ELNS_15FloatRoundStyleE2ESJ_EENS1_15EpilogueDefaultEEEEEvvEEEEvNT_6ParamsE)
        /*0020*/ 	.word	0x00000000
.L_19:


//--------------------- .nv.compat                --------------------------
	.section	.nv.compat,"",@"SHT_CUDA_COMPAT_INFO"
	.align	4
        /*0000*/ 	.byte	0x02, 0x09, 0x01, 0x00, 0x02, 0x02, 0x04, 0x00, 0x02, 0x05, 0x05, 0x00, 0x03, 0x07, 0x01, 0x01
        /*0010*/ 	.byte	0x02, 0x03, 0x01, 0x00, 0x02, 0x06, 0x01, 0x00, 0x04, 0x0b, 0x08, 0x00, 0x00, 0x00, 0x00, 0x00
        /*0020*/ 	.byte	0x00, 0x00, 0x00, 0x00


//--------------------- .nv.info._ZN7cutlass13device_kernelINS_4gemm6kernel13GemmUniversalIN4cute5tupleIJiiiiEEENS1_10collective13CollectiveMmaINS1_34MainloopSm90TmaGmmaWarpSpecializedILi6ENS5_IJNS4_1CILi1EEESB_SB_EEENS1_35KernelTmaWarpSpecializedCooperativeEEENS5_IJNSA_ILi512EEENSA_ILi16EEENSA_ILi32EEEEEENS_6half_tENS5_IJlSB_lEEESJ_SK_NS4_8TiledMMAINS4_8MMA_AtomIJNS4_4SM904GMMA25MMA_64x16x16_F32F16F16_SSILNSO_5MajorE0ELSQ_0ELNSO_7ScaleInE1ELSR_1EEEEEENS4_6LayoutINS5_IJNSA_ILi2EEESB_SB_EEENS5_IJSB_NSA_ILi0EEESX_EEEEENS5_IJNS4_10UnderscoreES10_S10_EEEEENS4_13SM90_TMA_LOADENS4_14ComposedLayoutINS4_7SwizzleILi2ELi4ELi3EEENS4_18smem_ptr_flag_bitsILi16EEENSU_INS5_IJNSA_ILi8EEESH_EEENS5_IJSH_SB_EEEEEEEvNS4_8identityES13_S1D_vS1E_EENS_8epilogue10collective6detail29Sm90TmaWarpSpecializedAdapterINS1H_15DefaultEpilogueISJ_SK_SK_NS1G_6thread17LinearCombinationISJ_Li1EffLNS1L_9ScaleType4KindE0ELNS_15FloatRoundStyleE2ESJ_EENS1_15EpilogueDefaultEEEEEvvEEEEvNT_6ParamsE --------------------------
	.section	.nv.info._ZN7cutlass13device_kernelINS_4gemm6kernel13GemmUniversalIN4cute5tupleIJiiiiEEENS1_10collective13CollectiveMmaINS1_34MainloopSm90TmaGmmaWarpSpecializedILi6ENS5_IJNS4_1CILi1EEESB_SB_EEENS1_35KernelTmaWarpSpecializedCooperativeEEENS5_IJNSA_ILi512EEENSA_ILi16EEENSA_ILi32EEEEEENS_6half_tENS5_IJlSB_lEEESJ_SK_NS4_8TiledMMAINS4_8MMA_AtomIJNS4_4SM904GMMA25MMA_64x16x16_F32F16F16_SSILNSO_5MajorE0ELSQ_0ELNSO_7ScaleInE1ELSR_1EEEEEENS4_6LayoutINS5_IJNSA_ILi2EEESB_SB_EEENS5_IJSB_NSA_ILi0EEESX_EEEEENS5_IJNS4_10UnderscoreES10_S10_EEEEENS4_13SM90_TMA_LOADENS4_14ComposedLayoutINS4_7SwizzleILi2ELi4ELi3EEENS4_18smem_ptr_flag_bitsILi16EEENSU_INS5_IJNSA_ILi8EEESH_EEENS5_IJSH_SB_EEEEEEEvNS4_8identityES13_S1D_vS1E_EENS_8epilogue10collective6detail29Sm90TmaWarpSpecializedAdapterINS1H_15DefaultEpilogueISJ_SK_SK_NS1G_6thread17LinearCombinationISJ_Li1EffLNS1L_9ScaleType4KindE0ELNS_15FloatRoundStyleE2ESJ_EENS1_15EpilogueDefaultEEEEEvvEEEEvNT_6ParamsE,"",@"SHT_CUDA_INFO"
	.sectionflags	@""
	.align	4


	//----- nvinfo : EIATTR_CUDA_API_VERSION
	.align		4
        /*0000*/ 	.byte	0x04, 0x37
        /*0002*/ 	.short	(.L_21 - .L_20)
.L_20:
        /*0004*/ 	.word	0x00000082


	//----- nvinfo : EIATTR_KPARAM_INFO
	.align		4
.L_21:
        /*0008*/ 	.byte	0x04, 0x17
        /*000a*/ 	.short	(.L_23 - .L_22)
.L_22:
        /*000c*/ 	.word	0x00000000
        /*0010*/ 	.short	0x0000
        /*0012*/ 	.short	0x0070
        /*0014*/ 	.byte	0x00, 0xf0, 0x01, 0x10


	//----- nvinfo : EIATTR_SPARSE_MMA_MASK
	.align		4
.L_23:
        /*0018*/ 	.byte	0x03, 0x50
        /*001a*/ 	.short	0x0000


	//----- nvinfo : EIATTR_MAXREG_COUNT
	.align		4
        /*001c*/ 	.byte	0x03, 0x1b
        /*001e*/ 	.short	0x00a8


	//----- nvinfo : EIATTR_NUM_BARRIERS
	.align		4
        /*0020*/ 	.byte	0x02, 0x4c
        /*0022*/ 	.byte	0x01
	.zero		1


	//----- nvinfo : EIATTR_EXTERNS
	.align		4
        /*0024*/ 	.byte	0x04, 0x0f
        /*0026*/ 	.short	(.L_25 - .L_24)


	//   ....[0]....
	.align		4
.L_24:
        /*0028*/ 	.word	index@(__assertfail)


	//----- nvinfo : EIATTR_MERCURY_ISA_VERSION
	.align		4
.L_25:
        /*002c*/ 	.byte	0x03, 0x5f
        /*002e*/ 	.short	0x0101


	//----- nvinfo : EIATTR_INT_WARP_WIDE_INSTR_OFFSETS
	.align		4
        /*0030*/ 	.byte	0x04, 0x31
        /*0032*/ 	.short	(.L_27 - .L_26)


	//   ....[0]....
.L_26:
        /*0034*/ 	.word	0x00000430


	//   ....[1]....
        /*0038*/ 	.word	0x00000440


	//   ....[2]....
        /*003c*/ 	.word	0x00000500


	//----- nvinfo : EIATTR_COOP_GROUP_MASK_REGIDS
	.align		4
.L_27:
        /*0040*/ 	.byte	0x04, 0x29
        /*0042*/ 	.short	(.L_29 - .L_28)


	//   ....[0]....
.L_28:
        /*0044*/ 	.word	0xffffffff


	//   ....[1]....
        /*0048*/ 	.word	0xffffffff


	//   ....[2]....
        /*004c*/ 	.word	0xffffffff


	//   ....[3]....
        /*0050*/ 	.word	0xffffffff


	//   ....[4]....
        /*0054*/ 	.word	0xffffffff


	//----- nvinfo : EIATTR_COOP_GROUP_INSTR_OFFSETS
	.align		4
.L_29:
        /*0058*/ 	.byte	0x04, 0x28
        /*005a*/ 	.short	(.L_31 - .L_30)


	//   ....[0]....
.L_30:
        /*005c*/ 	.word	0x00000060


	//   ....[1]....
        /*0060*/ 	.word	0x00000070


	//   ....[2]....
        /*0064*/ 	.word	0x00000130


	//   ....[3]....
        /*0068*/ 	.word	0x00000300


	//   ....[4]....
        /*006c*/ 	.word	0x00001290


	//----- nvinfo : EIATTR_REG_RECONFIG
	.align		4
.L_31:
        /*0070*/ 	.byte	0x01, 0x54
	.zero		2


	//----- nvinfo : EIATTR_SYSCALL_OFFSETS
	.align		4
        /*0074*/ 	.byte	0x04, 0x46
        /*0076*/ 	.short	(.L_33 - .L_32)


	//   ....[0]....
.L_32:
        /*0078*/ 	.word	0x00001480


	//----- nvinfo : EIATTR_MBARRIER_INSTR_OFFSETS
	.align		4
.L_33:
        /*007c*/ 	.byte	0x04, 0x39
        /*007e*/ 	.short	(.L_35 - .L_34)


	//   ....[0]....
.L_34:
        /*0080*/ 	.word	0x00000230
        /*0084*/ 	.word	0x000000ff
        /*0088*/ 	.word	0x00000000
        /*008c*/ 	.short	0x0100
        /*008e*/ 	.byte	0x08
	.zero		1


	//   ....[1]....
        /*0090*/ 	.word	0x00000240
        /*0094*/ 	.word	0x000000ff
        /*0098*/ 	.word	0x00000030
        /*009c*/ 	.short	0x0100
        /*009e*/ 	.byte	0x08
	.zero		1


	//   ....[2]....
        /*00a0*/ 	.word	0x00000250
        /*00a4*/ 	.word	0x000000ff
        /*00a8*/ 	.word	0x00000008
        /*00ac*/ 	.short	0x0100
        /*00ae*/ 	.byte	0x08
	.zero		1


	//   ....[3]....
        /*00b0*/ 	.word	0x00000260
        /*00b4*/ 	.word	0x000000ff
        /*00b8*/ 	.word	0x00000038
        /*00bc*/ 	.short	0x0100
        /*00be*/ 	.byte	0x08
	.zero		1


	//   ....[4]....
        /*00c0*/ 	.word	0x00000270
        /*00c4*/ 	.word	0x000000ff
        /*00c8*/ 	.word	0x00000010
        /*00cc*/ 	.short	0x0100
        /*00ce*/ 	.byte	0x08
	.zero		1


	//   ....[5]....
        /*00d0*/ 	.word	0x00000280
        /*00d4*/ 	.word	0x000000ff
        /*00d8*/ 	.word	0x00000040
        /*00dc*/ 	.short	0x0100
        /*00de*/ 	.byte	0x08
	.zero		1


	//   ....[6]....
        /*00e0*/ 	.word	0x00000290
        /*00e4*/ 	.word	0x000000ff
        /*00e8*/ 	.word	0x00000018
        /*00ec*/ 	.short	0x0100
        /*00ee*/ 	.byte	0x08
	.zero		1


	//   ....[7]....
        /*00f0*/ 	.word	0x000002a0
        /*00f4*/ 	.word	0x000000ff
        /*00f8*/ 	.word	0x00000048
        /*00fc*/ 	.short	0x0100
        /*00fe*/ 	.byte	0x08
	.zero		1


	//   ....[8]....
        /*0100*/ 	.word	0x000002b0
        /*0104*/ 	.word	0x000000ff
        /*0108*/ 	.word	0x00000020
        /*010c*/ 	.short	0x0100
        /*010e*/ 	.byte	0x08
	.zero		1


	//   ....[9]....
        /*0110*/ 	.word	0x000002c0
        /*0114*/ 	.word	0x000000ff
        /*0118*/ 	.word	0x00000050
        /*011c*/ 	.short	0x0100
        /*011e*/ 	.byte	0x08
	.zero		1


	//   ....[10]....
        /*0120*/ 	.word	0x000002d0
        /*0124*/ 	.word	0x000000ff
        /*0128*/ 	.word	0x00000028
        /*012c*/ 	.short	0x0100
        /*012e*/ 	.byte	0x08
	.zero		1


	//   ....[11]....
        /*0130*/ 	.word	0x000002e0
        /*0134*/ 	.word	0x000000ff
        /*0138*/ 	.word	0x00000058
        /*013c*/ 	.short	0x0100
        /*013e*/ 	.byte	0x08
	.zero		1


	//   ....[12]....
        /*0140*/ 	.word	0x00000580
        /*0144*/ 	.word	0x000000ff
        /*0148*/ 	.word	0x00000070
        /*014c*/ 	.short	0x0100
        /*014e*/ 	.byte	0x08
	.zero		1


	//   ....[13]....
        /*0150*/ 	.word	0x00000600
        /*0154*/ 	.word	0x000000ff
        /*0158*/ 	.word	0x00000078
        /*015c*/ 	.short	0x0100
        /*015e*/ 	.byte	0x08
	.zero		1


	//   ....[14]....
        /*0160*/ 	.word	0x00001500
        /*0164*/ 	.word	0x00000003
        /*0168*/ 	.word	0x00000000
        /*016c*/ 	.short	0x010a
        /*016e*/ 	.byte	0x3f
	.zero		1


	//   ....[15]....
        /*0170*/ 	.word	0x00001560
        /*0174*/ 	.word	0x00000003
        /*0178*/ 	.word	0x00000000
        /*017c*/ 	.short	0x010a
        /*017e*/ 	.byte	0x3f
	.zero		1


	//   ....[16]....
        /*0180*/ 	.word	0x000019e0
        /*0184*/ 	.word	0x000000ff
        /*0188*/ 	.word	0x00000000
        /*018c*/ 	.short	0x010a
        /*018e*/ 	.byte	0x04
	.zero		1


	//   ....[17]....
        /*0190*/ 	.word	0x00001a20
        /*0194*/ 	.word	0x000000ff
        /*0198*/ 	.word	0x00000000
        /*019c*/ 	.short	0x010a
        /*019e*/ 	.byte	0x04
	.zero		1


	//   ....[18]....
        /*01a0*/ 	.word	0x00001de0
        /*01a4*/ 	.word	0x000000ff
        /*01a8*/ 	.word	0x00000000
        /*01ac*/ 	.short	0x0101
        /*01ae*/ 	.byte	0x04
	.zero		1


	//   ....[19]....
        /*01b0*/ 	.word	0x00001f90
        /*01b4*/ 	.word	0x000000ff
        /*01b8*/ 	.word	0x00000000
        /*01bc*/ 	.short	0x0101
        /*01be*/ 	.byte	0x06
	.zero		1


	//   ....[20]....
        /*01c0*/ 	.word	0x000059f0
        /*01c4*/ 	.word	0x0000000e
        /*01c8*/ 	.word	0x00000030
        /*01cc*/ 	.short	0x010a
        /*01ce*/ 	.byte	0x3f
	.zero		1


	//   ....[21]....
        /*01d0*/ 	.word	0x00005d80
        /*01d4*/ 	.word	0x00000006
        /*01d8*/ 	.word	0x00000078
        /*01dc*/ 	.short	0x0101
        /*01de*/ 	.byte	0x3f
	.zero		1


	//   ....[22]....
        /*01e0*/ 	.word	0x000064a0
        /*01e4*/ 	.word	0x00000007
        /*01e8*/ 	.word	0x00000000
        /*01ec*/ 	.short	0x010a
        /*01ee*/ 	.byte	0x3f
	.zero		1


	//   ....[23]....
        /*01f0*/ 	.word	0x00006520
        /*01f4*/ 	.word	0x00000009
        /*01f8*/ 	.word	0x00000000
        /*01fc*/ 	.short	0x010a
        /*01fe*/ 	.byte	0x3f
	.zero		1


	//   ....[24]....
        /*0200*/ 	.word	0x000065b0
        /*0204*/ 	.word	0x00000006
        /*0208*/ 	.word	0x00000000
        /*020c*/ 	.short	0x010a
        /*020e*/ 	.byte	0x3f
	.zero		1


	//   ....[25]....
        /*0210*/ 	.word	0x00006640
        /*0214*/ 	.word	0x00000009
        /*0218*/ 	.word	0x00000000
        /*021c*/ 	.short	0x010a
        /*021e*/ 	.byte	0x3f
	.zero		1


	//   ....[26]....
        /*0220*/ 	.word	0x000066d0
        /*0224*/ 	.word	0x00000006
        /*0228*/ 	.word	0x00000000
        /*022c*/ 	.short	0x010a
        /*022e*/ 	.byte	0x3f
	.zero		1


	//   ....[27]....
        /*0230*/ 	.word	0x00006760
        /*0234*/ 	.word	0x00000003
        /*0238*/ 	.word	0x00000000
        /*023c*/ 	.short	0x010a
        /*023e*/ 	.byte	0x3f
	.zero		1


	//   ....[28]....
        /*0240*/ 	.word	0x000067c0
        /*0244*/ 	.word	0x00000003
        /*0248*/ 	.word	0x00000000
        /*024c*/ 	.short	0x010a
        /*024e*/ 	.byte	0x3f
	.zero		1


	//   ....[29]....
        /*0250*/ 	.word	0x00006820
        /*0254*/ 	.word	0x00000004
        /*0258*/ 	.word	0x00000000
        /*025c*/ 	.short	0x010a
        /*025e*/ 	.byte	0x3f
	.zero		1


	//   ....[30]....
        /*0260*/ 	.word	0x000068f0
        /*0264*/ 	.word	0x0000000e
        /*0268*/ 	.word	0x00000030
        /*026c*/ 	.short	0x010a
        /*026e*/ 	.byte	0x3f
	.zero		1


	//   ....[31]....
        /*0270*/ 	.word	0x000069c0
        /*0274*/ 	.word	0x00000007
        /*0278*/ 	.word	0x00000000
        /*027c*/ 	.short	0x010a
        /*027e*/ 	.byte	0x3f
	.zero		1


	//   ....[32]....
        /*0280*/ 	.word	0x00006a10
        /*0284*/ 	.word	0x00000009
        /*0288*/ 	.word	0x00000000
        /*028c*/ 	.short	0x010a
        /*028e*/ 	.byte	0x3f
	.zero		1


	//   ....[33]....
        /*0290*/ 	.word	0x00006a60
        /*0294*/ 	.word	0x00000006
        /*0298*/ 	.word	0x00000000
        /*029c*/ 	.short	0x010a
        /*029e*/ 	.byte	0x3f
	.zero		1


	//   ....[34]....
        /*02a0*/ 	.word	0x00006ab0
        /*02a4*/ 	.word	0x00000009
        /*02a8*/ 	.word	0x00000000
        /*02ac*/ 	.short	0x010a
        /*02ae*/ 	.byte	0x3f
	.zero		1


	//   ....[35]....
        /*02b0*/ 	.word	0x00006b00
        /*02b4*/ 	.word	0x00000006
        /*02b8*/ 	.word	0x00000000
        /*02bc*/ 	.short	0x010a
        /*02be*/ 	.byte	0x3f
	.zero		1


	//----- nvinfo : EIATTR_NUM_MBARRIERS
	.align		4
.L_35:
        /*02c0*/ 	.byte	0x03, 0x38
        /*02c2*/ 	.short	0x000e


	//----- nvinfo : EIATTR_EXIT_INSTR_OFFSETS
	.align		4
        /*02c4*/ 	.byte	0x04, 0x1c
        /*02c6*/ 	.short	(.L_37 - .L_36)


	//   ....[0]....
.L_36:
        /*02c8*/ 	.word	0x000006a0


	//   ....[1]....
        /*02cc*/ 	.word	0x00000f60


	//   ....[2]....
        /*02d0*/ 	.word	0x000050d0


	//   ....[3]....
        /*02d4*/ 	.word	0x00005700


	//   ....[4]....
        /*02d8*/ 	.word	0x000067b0


	//----- nvinfo : EIATTR_MAX_THREADS
	.align		4
.L_37:
        /*02dc*/ 	.byte	0x04, 0x05
        /*02de*/ 	.short	(.L_39 - .L_38)
.L_38:
        /*02e0*/ 	.word	0x00000180
        /*02e4*/ 	.word	0x00000001
        /*02e8*/ 	.word	0x00000001


	//----- nvinfo : EIATTR_CRS_STACK_SIZE
	.align		4
.L_39:
        /*02ec*/ 	.byte	0x04, 0x1e
        /*02ee*/ 	.short	(.L_41 - .L_40)
.L_40:
        /*02f0*/ 	.word	0x00000000


	//----- nvinfo : EIATTR_CBANK_PARAM_SIZE
	.align		4
.L_41:
        /*02f4*/ 	.byte	0x03, 0x19
        /*02f6*/ 	.short	0x0470


	//----- nvinfo : EIATTR_PARAM_CBANK
	.align		4
        /*02f8*/ 	.byte	0x04, 0x0a
        /*02fa*/ 	.short	(.L_43 - .L_42)
	.align		4
.L_42:
        /*02fc*/ 	.word	index@(.nv.constant0._ZN7cutlass13device_kernelINS_4gemm6kernel13GemmUniversalIN4cute5tupleIJiiiiEEENS1_10collective13CollectiveMmaINS1_34MainloopSm90TmaGmmaWarpSpecializedILi6ENS5_IJNS4_1CILi1EEESB_SB_EEENS1_35KernelTmaWarpSpecializedCooperativeEEENS5_IJNSA_ILi512EEENSA_ILi16EEENSA_ILi32EEEEEENS_6half_tENS5_IJlSB_lEEESJ_SK_NS4_8TiledMMAINS4_8MMA_AtomIJNS4_4SM904GMMA25MMA_64x16x16_F32F16F16_SSILNSO_5MajorE0ELSQ_0ELNSO_7ScaleInE1ELSR_1EEEEEENS4_6LayoutINS5_IJNSA_ILi2EEESB_SB_EEENS5_IJSB_NSA_ILi0EEESX_EEEEENS5_IJNS4_10UnderscoreES10_S10_EEEEENS4_13SM90_TMA_LOADENS4_14ComposedLayoutINS4_7SwizzleILi2ELi4ELi3EEENS4_18smem_ptr_flag_bitsILi16EEENSU_INS5_IJNSA_ILi8EEESH_EEENS5_IJSH_SB_EEEEEEEvNS4_8identityES13_S1D_vS1E_EENS_8epilogue10collective6detail29Sm90TmaWarpSpecializedAdapterINS1H_15DefaultEpilogueISJ_SK_SK_NS1G_6thread17LinearCombinationISJ_Li1EffLNS1L_9ScaleType4KindE0ELNS_15FloatRoundStyleE2ESJ_EENS1_15EpilogueDefaultEEEEEvvEEEEvNT_6ParamsE)
        /*0300*/ 	.short	0x0210
        /*0302*/ 	.short	0x0470


	//----- nvinfo : EIATTR_SW_WAR
	.align		4
.L_43:
        /*0304*/ 	.byte	0x04, 0x36
        /*0306*/ 	.short	(.L_45 - .L_44)
.L_44:
        /*0308*/ 	.word	0x00000008
.L_45:


//--------------------- .nv.callgraph             --------------------------
	.section	.nv.callgraph,"",@"SHT_CUDA_CALLGRAPH"
	.align	4
	.sectionentsize	8
	.align		4
        /*0000*/ 	.word	0x00000000
	.align		4
        /*0004*/ 	.word	0xffffffff
	.align		4
        /*0008*/ 	.word	index@(_ZN7cutlass13device_kernelINS_4gemm6kernel13GemmUniversalIN4cute5tupleIJiiiiEEENS1_10collective13CollectiveMmaINS1_34MainloopSm90TmaGmmaWarpSpecializedILi6ENS5_IJNS4_1CILi1EEESB_SB_EEENS1_35KernelTmaWarpSpecializedCooperativeEEENS5_IJNSA_ILi512EEENSA_ILi16EEENSA_ILi32EEEEEENS_6half_tENS5_IJlSB_lEEESJ_SK_NS4_8TiledMMAINS4_8MMA_AtomIJNS4_4SM904GMMA25MMA_64x16x16_F32F16F16_SSILNSO_5MajorE0ELSQ_0ELNSO_7ScaleInE1ELSR_1EEEEEENS4_6LayoutINS5_IJNSA_ILi2EEESB_SB_EEENS5_IJSB_NSA_ILi0EEESX_EEEEENS5_IJNS4_10UnderscoreES10_S10_EEEEENS4_13SM90_TMA_LOADENS4_14ComposedLayoutINS4_7SwizzleILi2ELi4ELi3EEENS4_18smem_ptr_flag_bitsILi16EEENSU_INS5_IJNSA_ILi8EEESH_EEENS5_IJSH_SB_EEEEEEEvNS4_8identityES13_S1D_vS1E_EENS_8epilogue10collective6detail29Sm90TmaWarpSpecializedAdapterINS1H_15DefaultEpilogueISJ_SK_SK_NS1G_6thread17LinearCombinationISJ_Li1EffLNS1L_9ScaleType4KindE0ELNS_15FloatRoundStyleE2ESJ_EENS1_15EpilogueDefaultEEEEEvvEEEEvNT_6ParamsE)
	.align		4
        /*000c*/ 	.word	index@(__assertfail)
	.align		4
        /*0010*/ 	.word	0x00000000
	.align		4
        /*0014*/ 	.word	0xfffffffe
	.align		4
        /*0018*/ 	.word	0x00000000
	.align		4
        /*001c*/ 	.word	0xfffffffd
	.align		4
        /*0020*/ 	.word	0x00000000
	.align		4
        /*0024*/ 	.word	0xfffffffc


//--------------------- .nv.constant4             --------------------------
	.section	.nv.constant4,"a",@progbits
	.align	8
	.align		8
.nv.constant4:
        /*0000*/ 	.dword	__assertfail
	.align		8
        /*0008*/ 	.dword	__unnamed_1
	.align		8
        /*0010*/ 	.dword	_ZN40_INTERNAL_c5c3db5d_4_k_cu_ffdf6060_160484cuda3std3__45__cpo5beginE
	.align		8
        /*0018*/ 	.dword	_ZN40_INTERNAL_c5c3db5d_4_k_cu_ffdf6060_160484cuda3std3__45__cpo3endE
	.align		8
        /*0020*/ 	.dword	_ZN40_INTERNAL_c5c3db5d_4_k_cu_ffdf6060_160484cuda3std3__45__cpo6cbeginE
	.align		8
        /*0028*/ 	.dword	_ZN40_INTERNAL_c5c3db5d_4_k_cu_ffdf6060_160484cuda3std3__45__cpo4cendE
	.align		8
        /*0030*/ 	.dword	_ZN40_INTERNAL_c5c3db5d_4_k_cu_ffdf6060_160484cuda3std3__442_GLOBAL__N__c5c3db5d_4_k_cu_ffdf6060_160486ignoreE
	.align		8
        /*0038*/ 	.dword	_ZN40_INTERNAL_c5c3db5d_4_k_cu_ffdf6060_160484cuda3std3__419piecewise_constructE
	.align		8
        /*0040*/ 	.dword	_ZN40_INTERNAL_c5c3db5d_4_k_cu_ffdf6060_160484cuda3std3__48in_placeE
	.align		8
        /*0048*/ 	.dword	_ZN40_INTERNAL_c5c3db5d_4_k_cu_ffdf6060_160484cuda3std6ranges3__45__cpo4swapE
	.align		8
        /*0050*/ 	.dword	_ZN40_INTERNAL_c5c3db5d_4_k_cu_ffdf6060_160484cuda3std6ranges3__45__cpo9iter_moveE
	.align		8
        /*0058*/ 	.dword	_ZN40_INTERNAL_c5c3db5d_4_k_cu_ffdf6060_160484cute7productE
	.align		8
        /*0060*/ 	.dword	_ZN40_INTERNAL_c5c3db5d_4_k_cu_ffdf6060_160484cute1_E
	.align		8
        /*0068*/ 	.dword	$str$22
	.align		8
        /*0070*/ 	.dword	$str$23


//--------------------- .text._ZN7cutlass13device_kernelINS_4gemm6kernel13GemmUniversalIN4cute5tupleIJiiiiEEENS1_10collective13CollectiveMmaINS1_34MainloopSm90TmaGmmaWarpSpecializedILi6ENS5_IJNS4_1CILi1EEESB_SB_EEENS1_35KernelTmaWarpSpecializedCooperativeEEENS5_IJNSA_ILi512EEENSA_ILi16EEENSA_ILi32EEEEEENS_6half_tENS5_IJlSB_lEEESJ_SK_NS4_8TiledMMAINS4_8MMA_AtomIJNS4_4SM904GMMA25MMA_64x16x16_F32F16F16_SSILNSO_5MajorE0ELSQ_0ELNSO_7ScaleInE1ELSR_1EEEEEENS4_6LayoutINS5_IJNSA_ILi2EEESB_SB_EEENS5_IJSB_NSA_ILi0EEESX_EEEEENS5_IJNS4_10UnderscoreES10_S10_EEEEENS4_13SM90_TMA_LOADENS4_14ComposedLayoutINS4_7SwizzleILi2ELi4ELi3EEENS4_18smem_ptr_flag_bitsILi16EEENSU_INS5_IJNSA_ILi8EEESH_EEENS5_IJSH_SB_EEEEEEEvNS4_8identityES13_S1D_vS1E_EENS_8epilogue10collective6detail29Sm90TmaWarpSpecializedAdapterINS1H_15DefaultEpilogueISJ_SK_SK_NS1G_6thread17LinearCombinationISJ_Li1EffLNS1L_9ScaleType4KindE0ELNS_15FloatRoundStyleE2ESJ_EENS1_15EpilogueDefaultEEEEEvvEEEEvNT_6ParamsE --------------------------
	.section	.text._ZN7cutlass13device_kernelINS_4gemm6kernel13GemmUniversalIN4cute5tupleIJiiiiEEENS1_10collective13CollectiveMmaINS1_34MainloopSm90TmaGmmaWarpSpecializedILi6ENS5_IJNS4_1CILi1EEESB_SB_EEENS1_35KernelTmaWarpSpecializedCooperativeEEENS5_IJNSA_ILi512EEENSA_ILi16EEENSA_ILi32EEEEEENS_6half_tENS5_IJlSB_lEEESJ_SK_NS4_8TiledMMAINS4_8MMA_AtomIJNS4_4SM904GMMA25MMA_64x16x16_F32F16F16_SSILNSO_5MajorE0ELSQ_0ELNSO_7ScaleInE1ELSR_1EEEEEENS4_6LayoutINS5_IJNSA_ILi2EEESB_SB_EEENS5_IJSB_NSA_ILi0EEESX_EEEEENS5_IJNS4_10UnderscoreES10_S10_EEEEENS4_13SM90_TMA_LOADENS4_14ComposedLayoutINS4_7SwizzleILi2ELi4ELi3EEENS4_18smem_ptr_flag_bitsILi16EEENSU_INS5_IJNSA_ILi8EEESH_EEENS5_IJSH_SB_EEEEEEEvNS4_8identityES13_S1D_vS1E_EENS_8epilogue10collective6detail29Sm90TmaWarpSpecializedAdapterINS1H_15DefaultEpilogueISJ_SK_SK_NS1G_6thread17LinearCombinationISJ_Li1EffLNS1L_9ScaleType4KindE0ELNS_15FloatRoundStyleE2ESJ_EENS1_15EpilogueDefaultEEEEEvvEEEEvNT_6ParamsE,"ax",@progbits
	.align	128
.text._ZN7cutlass13device_kernelINS_4gemm6kernel13GemmUniversalIN4cute5tupleIJiiiiEEENS1_10collective13CollectiveMmaINS1_34MainloopSm90TmaGmmaWarpSpecializedILi6ENS5_IJNS4_1CILi1EEESB_SB_EEENS1_35KernelTmaWarpSpecializedCooperativeEEENS5_IJNSA_ILi512EEENSA_ILi16EEENSA_ILi32EEEEEENS_6half_tENS5_IJlSB_lEEESJ_SK_NS4_8TiledMMAINS4_8MMA_AtomIJNS4_4SM904GMMA25MMA_64x16x16_F32F16F16_SSILNSO_5MajorE0ELSQ_0ELNSO_7ScaleInE1ELSR_1EEEEEENS4_6LayoutINS5_IJNSA_ILi2EEESB_SB_EEENS5_IJSB_NSA_ILi0EEESX_EEEEENS5_IJNS4_10UnderscoreES10_S10_EEEEENS4_13SM90_TMA_LOADENS4_14ComposedLayoutINS4_7SwizzleILi2ELi4ELi3EEENS4_18smem_ptr_flag_bitsILi16EEENSU_INS5_IJNSA_ILi8EEESH_EEENS5_IJSH_SB_EEEEEEEvNS4_8identityES13_S1D_vS1E_EENS_8epilogue10collective6detail29Sm90TmaWarpSpecializedAdapterINS1H_15DefaultEpilogueISJ_SK_SK_NS1G_6thread17LinearCombinationISJ_Li1EffLNS1L_9ScaleType4KindE0ELNS_15FloatRoundStyleE2ESJ_EENS1_15EpilogueDefaultEEEEEvvEEEEvNT_6ParamsE:
        .type           _ZN7cutlass13device_kernelINS_4gemm6kernel13GemmUniversalIN4cute5tupleIJiiiiEEENS1_10collective13CollectiveMmaINS1_34MainloopSm90TmaGmmaWarpSpecializedILi6ENS5_IJNS4_1CILi1EEESB_SB_EEENS1_35KernelTmaWarpSpecializedCooperativeEEENS5_IJNSA_ILi512EEENSA_ILi16EEENSA_ILi32EEEEEENS_6half_tENS5_IJlSB_lEEESJ_SK_NS4_8TiledMMAINS4_8MMA_AtomIJNS4_4SM904GMMA25MMA_64x16x16_F32F16F16_SSILNSO_5MajorE0ELSQ_0ELNSO_7ScaleInE1ELSR_1EEEEEENS4_6LayoutINS5_IJNSA_ILi2EEESB_SB_EEENS5_IJSB_NSA_ILi0EEESX_EEEEENS5_IJNS4_10UnderscoreES10_S10_EEEEENS4_13SM90_TMA_LOADENS4_14ComposedLayoutINS4_7SwizzleILi2ELi4ELi3EEENS4_18smem_ptr_flag_bitsILi16EEENSU_INS5_IJNSA_ILi8EEESH_EEENS5_IJSH_SB_EEEEEEEvNS4_8identityES13_S1D_vS1E_EENS_8epilogue10collective6detail29Sm90TmaWarpSpecializedAdapterINS1H_15DefaultEpilogueISJ_SK_SK_NS1G_6thread17LinearCombinationISJ_Li1EffLNS1L_9ScaleType4KindE0ELNS_15FloatRoundStyleE2ESJ_EENS1_15EpilogueDefaultEEEEEvvEEEEvNT_6ParamsE,@function
        .size           _ZN7cutlass13device_kernelINS_4gemm6kernel13GemmUniversalIN4cute5tupleIJiiiiEEENS1_10collective13CollectiveMmaINS1_34MainloopSm90TmaGmmaWarpSpecializedILi6ENS5_IJNS4_1CILi1EEESB_SB_EEENS1_35KernelTmaWarpSpecializedCooperativeEEENS5_IJNSA_ILi512EEENSA_ILi16EEENSA_ILi32EEEEEENS_6half_tENS5_IJlSB_lEEESJ_SK_NS4_8TiledMMAINS4_8MMA_AtomIJNS4_4SM904GMMA25MMA_64x16x16_F32F16F16_SSILNSO_5MajorE0ELSQ_0ELNSO_7ScaleInE1ELSR_1EEEEEENS4_6LayoutINS5_IJNSA_ILi2EEESB_SB_EEENS5_IJSB_NSA_ILi0EEESX_EEEEENS5_IJNS4_10UnderscoreES10_S10_EEEEENS4_13SM90_TMA_LOADENS4_14ComposedLayoutINS4_7SwizzleILi2ELi4ELi3EEENS4_18smem_ptr_flag_bitsILi16EEENSU_INS5_IJNSA_ILi8EEESH_EEENS5_IJSH_SB_EEEEEEEvNS4_8identityES13_S1D_vS1E_EENS_8epilogue10collective6detail29Sm90TmaWarpSpecializedAdapterINS1H_15DefaultEpilogueISJ_SK_SK_NS1G_6thread17LinearCombinationISJ_Li1EffLNS1L_9ScaleType4KindE0ELNS_15FloatRoundStyleE2ESJ_EENS1_15EpilogueDefaultEEEEEvvEEEEvNT_6ParamsE,(.L_x_134 - _ZN7cutlass13device_kernelINS_4gemm6kernel13GemmUniversalIN4cute5tupleIJiiiiEEENS1_10collective13CollectiveMmaINS1_34MainloopSm90TmaGmmaWarpSpecializedILi6ENS5_IJNS4_1CILi1EEESB_SB_EEENS1_35KernelTmaWarpSpecializedCooperativeEEENS5_IJNSA_ILi512EEENSA_ILi16EEENSA_ILi32EEEEEENS_6half_tENS5_IJlSB_lEEESJ_SK_NS4_8TiledMMAINS4_8MMA_AtomIJNS4_4SM904GMMA25MMA_64x16x16_F32F16F16_SSILNSO_5MajorE0ELSQ_0ELNSO_7ScaleInE1ELSR_1EEEEEENS4_6LayoutINS5_IJNSA_ILi2EEESB_SB_EEENS5_IJSB_NSA_ILi0EEESX_EEEEENS5_IJNS4_10UnderscoreES10_S10_EEEEENS4_13SM90_TMA_LOADENS4_14ComposedLayoutINS4_7SwizzleILi2ELi4ELi3EEENS4_18smem_ptr_flag_bitsILi16EEENSU_INS5_IJNSA_ILi8EEESH_EEENS5_IJSH_SB_EEEEEEEvNS4_8identityES13_S1D_vS1E_EENS_8epilogue10collective6detail29Sm90TmaWarpSpecializedAdapterINS1H_15DefaultEpilogueISJ_SK_SK_NS1G_6thread17LinearCombinationISJ_Li1EffLNS1L_9ScaleType4KindE0ELNS_15FloatRoundStyleE2ESJ_EENS1_15EpilogueDefaultEEEEEvvEEEEvNT_6ParamsE)
        .other          _ZN7cutlass13device_kernelINS_4gemm6kernel13GemmUniversalIN4cute5tupleIJiiiiEEENS1_10collective13CollectiveMmaINS1_34MainloopSm90TmaGmmaWarpSpecializedILi6ENS5_IJNS4_1CILi1EEESB_SB_EEENS1_35KernelTmaWarpSpecializedCooperativeEEENS5_IJNSA_ILi512EEENSA_ILi16EEENSA_ILi32EEEEEENS_6half_tENS5_IJlSB_lEEESJ_SK_NS4_8TiledMMAINS4_8MMA_AtomIJNS4_4SM904GMMA25MMA_64x16x16_F32F16F16_SSILNSO_5MajorE0ELSQ_0ELNSO_7ScaleInE1ELSR_1EEEEEENS4_6LayoutINS5_IJNSA_ILi2EEESB_SB_EEENS5_IJSB_NSA_ILi0EEESX_EEEEENS5_IJNS4_10UnderscoreES10_S10_EEEEENS4_13SM90_TMA_LOADENS4_14ComposedLayoutINS4_7SwizzleILi2ELi4ELi3EEENS4_18smem_ptr_flag_bitsILi16EEENSU_INS5_IJNSA_ILi8EEESH_EEENS5_IJSH_SB_EEEEEEEvNS4_8identityES13_S1D_vS1E_EENS_8epilogue10collective6detail29Sm90TmaWarpSpecializedAdapterINS1H_15DefaultEpilogueISJ_SK_SK_NS1G_6thread17LinearCombinationISJ_Li1EffLNS1L_9ScaleType4KindE0ELNS_15FloatRoundStyleE2ESJ_EENS1_15EpilogueDefaultEEEEEvvEEEEvNT_6ParamsE,@"STO_CUDA_ENTRY STV_DEFAULT"
_ZN7cutlass13device_kernelINS_4gemm6kernel13GemmUniversalIN4cute5tupleIJiiiiEEENS1_10collective13CollectiveMmaINS1_34MainloopSm90TmaGmmaWarpSpecializedILi6ENS5_IJNS4_1CILi1EEESB_SB_EEENS1_35KernelTmaWarpSpecializedCooperativeEEENS5_IJNSA_ILi512EEENSA_ILi16EEENSA_ILi32EEEEEENS_6half_tENS5_IJlSB_lEEESJ_SK_NS4_8TiledMMAINS4_8MMA_AtomIJNS4_4SM904GMMA25MMA_64x16x16_F32F16F16_SSILNSO_5MajorE0ELSQ_0ELNSO_7ScaleInE1ELSR_1EEEEEENS4_6LayoutINS5_IJNSA_ILi2EEESB_SB_EEENS5_IJSB_NSA_ILi0EEESX_EEEEENS5_IJNS4_10UnderscoreES10_S10_EEEEENS4_13SM90_TMA_LOADENS4_14ComposedLayoutINS4_7SwizzleILi2ELi4ELi3EEENS4_18smem_ptr_flag_bitsILi16EEENSU_INS5_IJNSA_ILi8EEESH_EEENS5_IJSH_SB_EEEEEEEvNS4_8identityES13_S1D_vS1E_EENS_8epilogue10collective6detail29Sm90TmaWarpSpecializedAdapterINS1H_15DefaultEpilogueISJ_SK_SK_NS1G_6thread17LinearCombinationISJ_Li1EffLNS1L_9ScaleType4KindE0ELNS_15FloatRoundStyleE2ESJ_EENS1_15EpilogueDefaultEEEEEvvEEEEvNT_6ParamsE:
[----:B------:R-:W0:Y:S01]  /*0000*/  LDC R1, c[0x0][0x28] ;  /* 0x00000a00ff017b82 */ /* 0x000e220000000800 */
[----:B------:R-:W1:Y:S01]  /*0010*/  S2R R3, SR_TID.X ;  /* 0x0000000000037919 */ /* 0x000e620000002100 */
[----:B------:R-:W-:Y:S01]  /*0020*/  ELECT P0, URZ, PT ;  /* 0x00000000003f782f */ /* 0x000fe20003800000 */
[----:B------:R-:W-:Y:S01]  /*0030*/  BSSY B0, `(.L_x_0) ;  /* 0x000000f000007945 */ /* 0x000fe20003800000 */
[--C-:B-1----:R-:W-:Y:S02]  /*0040*/  SHF.R.U32.HI R0, RZ, 0x5, R3.reuse ;  /* 0x00000005ff007819 */ /* 0x102fe40000011603 */
[----:B------:R-:W-:-:S03]  /*0050*/  SHF.R.U32.HI R14, RZ, 0x7, R3 ;  /* 0x00000007ff0e7819 */ /* 0x000fc60000011603 */
[----:B------:R-:W1:Y:S04]  /*0060*/  SHFL.IDX PT, R4, R0, RZ, 0x1f ;  /* 0x00001fff00047589 */ /* 0x000e6800000e0000 */
[----:B------:R2:W3:Y:S01]  /*0070*/  SHFL.IDX PT, R10, R14, RZ, 0x1f ;  /* 0x00001fff0e0a7589 */ /* 0x0004e200000e0000 */
[----:B-1----:R-:W-:-:S13]  /*0080*/  ISETP.NE.OR P0, PT, R4, RZ, !P0 ;  /* 0x000000ff0400720c */ /* 0x002fda0004705670 */
[----:B0-23--:R-:W-:Y:S05]  /*0090*/  @P0 BRA `(.L_x_1) ;  /* 0x0000000000200947 */ /* 0x00dfea0003800000 */
[----:B------:R-:W-:Y:S02]  /*00a0*/  ULDC.64 UR4, c[0x0][0x198] ;  /* 0x0000660000047ab9 */ /* 0x000fe40000000a00 */
[----:B------:R-:W-:Y:S02]  /*00b0*/  UIADD3 UR6, UP0, UR4, 0xf0, URZ ;  /* 0x000000f004067890 */ /* 0x000fe4000ff1e03f */
[----:B------:R-:W-:Y:S02]  /*00c0*/  UIADD3 UR4, UP1, UR4, 0x1f0, URZ ;  /* 0x000001f004047890 */ /* 0x000fe4000ff3e03f */
[----:B------:R-:W-:Y:S02]  /*00d0*/  UIADD3.X UR7, URZ, UR5, URZ, UP0, !UPT ;  /* 0x000000053f077290 */ /* 0x000fe400087fe43f */
[----:B------:R-:W-:-:S07]  /*00e0*/  UIADD3.X UR5, URZ, UR5, URZ, UP1, !UPT ;  /* 0x000000053f057290 */ /* 0x000fce0008ffe43f */
[----:B------:R0:W-:Y:S02]  /*00f0*/  UTMACCTL.PF [UR6] ;  /* 0x00000000060079b9 */ /* 0x0001e40008040000 */
[----:B------:R0:W-:Y:S02]  /*0100*/  UTMACCTL.PF [UR4] ;  /* 0x00000000040079b9 */ /* 0x0001e40008040000 */
[----:B0-----:R-:W-:Y:S01]  /*0110*/  NOP ;  /* 0x0000000000007918 */ /* 0x001fe20000000000 */
.L_x_1:
[----:B------:R-:W-:Y:S05]  /*0120*/  BSYNC B0 ;  /* 0x0000000000007941 */ /* 0x000fea0003800000 */
.L_x_0:
[----:B------:R-:W0:Y:S02]  /*0130*/  SHFL.IDX PT, R2, R0, RZ, 0x1f ;  /* 0x00001fff00027589 */ /* 0x000e2400000e0000 */
[----:B0-----:R-:W-:-:S13]  /*0140*/  ISETP.NE.AND P0, PT, R2, RZ, PT ;  /* 0x000000ff0200720c */ /* 0x001fda0003f05270 */
[----:B------:R-:W-:Y:S05]  /*0150*/  @P0 BRA `(.L_x_2) ;  /* 0x0000000000680947 */ /* 0x000fea0003800000 */
[----:B------:R-:W0:Y:S01]  /*0160*/  S2UR UR8, SR_CgaCtaId ;  /* 0x00000000000879c3 */ /* 0x000e220000008800 */
[----:B------:R-:W-:Y:S01]  /*0170*/  UMOV UR4, 0x400 ;  /* 0x0000040000047882 */ /* 0x000fe20000000000 */
[----:B------:R-:W-:Y:S01]  /*0180*/  UMOV UR5, 0x1 ;  /* 0x0000000100057882 */ /* 0x000fe20000000000 */
[----:B------:R-:W-:Y:S01]  /*0190*/  UMOV UR6, 0x100 ;  /* 0x0000010000067882 */ /* 0x000fe20000000000 */
[----:B------:R-:W-:Y:S01]  /*01a0*/  ELECT P0, URZ, PT ;  /* 0x00000000003f782f */ /* 0x000fe20003800000 */
[----:B------:R-:W-:-:S04]  /*01b0*/  UIADD3 UR6, -UR6, 0x100000, URZ ;  /* 0x0010000006067890 */ /* 0x000fc8000fffe13f */
[----:B------:R-:W-:Y:S02]  /*01c0*/  USHF.L.U32 UR7, UR6, 0xb, URZ ;  /* 0x0000000b06077899 */ /* 0x000fe4000800063f */
[----:B------:R-:W-:Y:S02]  /*01d0*/  USHF.L.U32 UR6, UR6, 0x1, URZ ;  /* 0x0000000106067899 */ /* 0x000fe4000800063f */
[----:B0-----:R-:W-:Y:S02]  /*01e0*/  ULEA UR8, UR8, UR4, 0x18 ;  /* 0x0000000408087291 */ /* 0x001fe4000f8ec03f */
[----:B------:R-:W-:-:S04]  /*01f0*/  UIADD3 UR4, -UR5, 0x100000, URZ ;  /* 0x0010000005047890 */ /* 0x000fc8000fffe13f */
[----:B------:R-:W-:Y:S02]  /*0200*/  USHF.L.U32 UR5, UR4, 0xb, URZ ;  /* 0x0000000b04057899 */ /* 0x000fe4000800063f */
[----:B------:R-:W-:Y:S01]  /*0210*/  USHF.L.U32 UR4, UR4, 0x1, URZ ;  /* 0x0000000104047899 */ /* 0x000fe2000800063f */
[----:B------:R-:W0:Y:S11]  /*0220*/  FENCE.VIEW.ASYNC.S ;  /* 0x00000000000073c6 */ /* 0x000e360000000000 */
[----:B0-----:R0:W1:Y:S01]  /*0230*/  SYNCS.EXCH.64 URZ, [UR8], UR4 ;  /* 0x00000004083f75b2 */ /* 0x0010620008000100 */
[----:B------:R0:W2:Y:S01]  /*0240*/  SYNCS.EXCH.64 URZ, [UR8+0x30], UR6 ;  /* 0x00003006083f75b2 */ /* 0x0000a20008000100 */
[----:B------:R0:W3:Y:S01]  /*0250*/  SYNCS.EXCH.64 URZ, [UR8+0x8], UR4 ;  /* 0x00000804083f75b2 */ /* 0x0000e20008000100 */
[----:B------:R0:W4:Y:S01]  /*0260*/  SYNCS.EXCH.64 URZ, [UR8+0x38], UR6 ;  /* 0x00003806083f75b2 */ /* 0x0001220008000100 */
[----:B------:R0:W0:Y:S01]  /*0270*/  SYNCS.EXCH.64 URZ, [UR8+0x10], UR4 ;  /* 0x00001004083f75b2 */ /* 0x0000220008000100 */
[----:B------:R0:W0:Y:S01]  /*0280*/  SYNCS.EXCH.64 URZ, [UR8+0x40], UR6 ;  /* 0x00004006083f75b2 */ /* 0x0000220008000100 */
[----:B------:R0:W0:Y:S01]  /*0290*/  SYNCS.EXCH.64 URZ, [UR8+0x18], UR4 ;  /* 0x00001804083f75b2 */ /* 0x0000220008000100 */
[----:B------:R0:W0:Y:S01]  /*02a0*/  SYNCS.EXCH.64 URZ, [UR8+0x48], UR6 ;  /* 0x00004806083f75b2 */ /* 0x0000220008000100 */
[----:B------:R0:W0:Y:S01]  /*02b0*/  SYNCS.EXCH.64 URZ, [UR8+0x20], UR4 ;  /* 0x00002004083f75b2 */ /* 0x0000220008000100 */
[----:B------:R0:W0:Y:S01]  /*02c0*/  SYNCS.EXCH.64 URZ, [UR8+0x50], UR6 ;  /* 0x00005006083f75b2 */ /* 0x0000220008000100 */
[----:B------:R0:W0:Y:S01]  /*02d0*/  SYNCS.EXCH.64 URZ, [UR8+0x28], UR4 ;  /* 0x00002804083f75b2 */ /* 0x0000220008000100 */
[----:B------:R0:W0:Y:S01]  /*02e0*/  SYNCS.EXCH.64 URZ, [UR8+0x58], UR6 ;  /* 0x00005806083f75b2 */ /* 0x0000220008000100 */
[----:B------:R-:W-:Y:S01]  /*02f0*/  NOP ;  /* 0x0000000000007918 */ /* 0x000fe20000000000 */
.L_x_2:
[----:B------:R-:W5:Y:S01]  /*0300*/  SHFL.IDX PT, R0, R0, RZ, 0x1f ;  /* 0x00001fff00007589 */ /* 0x000f6200000e0000 */
[----:B------:R-:W-:Y:S01]  /*0310*/  ELECT P0, URZ, PT ;  /* 0x00000000003f782f */ /* 0x000fe20003800000 */
[----:B------:R-:W1:Y:S01]  /*0320*/  LDC R2, c[0x0][0x65c] ;  /* 0x00019700ff027b82 */ /* 0x000e620000000800 */
[----:B------:R-:W-:Y:S01]  /*0330*/  SHF.R.S32.HI R7, RZ, 0x1f, R4 ;  /* 0x0000001fff077819 */ /* 0x000fe20000011404 */
[----:B------:R-:W2:Y:S01]  /*0340*/  S2R R5, SR_CTAID.Y ;  /* 0x0000000000057919 */ /* 0x000ea20000002600 */
[----:B0-----:R-:W-:Y:S01]  /*0350*/  UMOV UR4, 0x20 ;  /* 0x0000002000047882 */ /* 0x001fe20000000000 */
[----:B------:R-:W-:Y:S01]  /*0360*/  NOP ;  /* 0x0000000000007918 */ /* 0x000fe20000000000 */
[----:B------:R-:W-:Y:S01]  /*0370*/  LEA.HI R7, R7, R4, RZ, 0x2 ;  /* 0x0000000407077211 */ /* 0x000fe200078f10ff */
[----:B------:R-:W0:Y:S01]  /*0380*/  S2R R6, SR_CTAID.X ;  /* 0x0000000000067919 */ /* 0x000e220000002500 */
[----:B------:R-:W-:Y:S01]  /*0390*/  ISETP.NE.AND P2, PT, R10, RZ, PT ;  /* 0x000000ff0a00720c */ /* 0x000fe20003f45270 */
[----:B------:R-:W-:Y:S01]  /*03a0*/  NOP ;  /* 0x0000000000007918 */ /* 0x000fe20000000000 */
[----:B------:R-:W-:-:S02]  /*03b0*/  LOP3.LUT R7, R7, 0xfffffffc, RZ, 0xc0, !PT ;  /* 0xfffffffc07077812 */ /* 0x000fc400078ec0ff */
[----:B-----5:R-:W-:Y:S02]  /*03c0*/  ISETP.NE.OR P0, PT, R0, RZ, !P0 ;  /* 0x000000ff0000720c */ /* 0x020fe40004705670 */
[----:B-1----:R-:W-:-:S04]  /*03d0*/  ISETP.NE.AND P3, PT, R2, 0x1, PT ;  /* 0x000000010200780c */ /* 0x002fc80003f65270 */
[----:B------:R-:W-:Y:S01]  /*03e0*/  P2R R0, PR, RZ, 0x8 ;  /* 0x00000008ff007803 */ /* 0x000fe20000000000 */
[----:B------:R-:W-:Y:S01]  /*03f0*/  IMAD.IADD R0, R4, 0x1, -R7 ;  /* 0x0000000104007824 */ /* 0x000fe200078e0a07 */
[----:B------:R-:W-:Y:S01]  /*0400*/  LOP3.LUT R4, R3, 0x7f, RZ, 0xc0, !PT ;  /* 0x0000007f03047812 */ /* 0x000fe200078ec0ff */
[----:B------:R-:W-:-:S03]  /*0410*/  IMAD.MOV.U32 R7, RZ, RZ, RZ ;  /* 0x000000ffff077224 */ /* 0x000fc600078e00ff */
[----:B------:R-:W-:Y:S01]  /*0420*/  ISETP.NE.AND P1, PT, R0, 0x3, PT ;  /* 0x000000030000780c */ /* 0x000fe20003f25270 */
[----:B------:R-:W-:Y:S01]  /*0430*/  VOTEU.ALL UP0, P0 ;  /* 0x00000000003f7886 */ /* 0x000fe20000000000 */
[----:B------:R-:W-:Y:S01]  /*0440*/  VOTEU.ALL UP1, P0 ;  /* 0x00000000003f7886 */ /* 0x000fe20000020000 */
[----:B------:R-:W0:Y:S01]  /*0450*/  @P3 LDC R17, c[0x0][0x10] ;  /* 0x00000400ff113b82 */ /* 0x000e220000000800 */
[----:B--2---:R-:W-:Y:S02]  /*0460*/  @P3 IMAD.MOV.U32 R8, RZ, RZ, R5 ;  /* 0x000000ffff083224 */ /* 0x004fe400078e0005 */
[----:B------:R-:W-:Y:S01]  /*0470*/  @!UP0 UMOV UR6, 0x400 ;  /* 0x0000040000068882 */ /* 0x000fe20000000000 */
[----:B------:R-:W-:-:S04]  /*0480*/  @!UP0 UIADD3 UR4, -UR4, 0x100000, URZ ;  /* 0x0010000004048890 */ /* 0x000fc8000fffe13f */
[----:B------:R-:W-:Y:S02]  /*0490*/  @!UP0 USHF.L.U32 UR5, UR4, 0xb, URZ ;  /* 0x0000000b04058899 */ /* 0x000fe4000800063f */
[----:B------:R-:W-:Y:S01]  /*04a0*/  @!UP0 USHF.L.U32 UR4, UR4, 0x1, URZ ;  /* 0x0000000104048899 */ /* 0x000fe2000800063f */
[----:B------:R-:W-:Y:S01]  /*04b0*/  @P3 IMAD.MOV.U32 R9, RZ, RZ, RZ ;  /* 0x000000ffff093224 */ /* 0x000fe200078e00ff */
[----:B------:R-:W1:Y:S08]  /*04c0*/  @!UP0 S2UR UR7, SR_CgaCtaId ;  /* 0x00000000000789c3 */ /* 0x000e700000008800 */
[----:B------:R-:W2:Y:S01]  /*04d0*/  @!P3 LDC R11, c[0x0][0xc] ;  /* 0x00000300ff0bbb82 */ /* 0x000ea20000000800 */
[----:B0-----:R-:W-:Y:S01]  /*04e0*/  @P3 IMAD.WIDE.U32 R16, R6, R17, R8 ;  /* 0x0000001106103225 */ /* 0x001fe200078e0008 */
[----:B-1----:R-:W-:Y:S01]  /*04f0*/  @!UP0 ULEA UR8, UR7, UR6, 0x18 ;  /* 0x0000000607088291 */ /* 0x002fe2000f8ec03f */
[----:B------:R-:W-:-:S02]  /*0500*/  VOTEU.ALL UP0, P0 ;  /* 0x00000000003f7886 */ /* 0x000fc40000000000 */
[----:B------:R-:W-:Y:S01]  /*0510*/  ULDC UR6, c[0x0][0xc] ;  /* 0x0000030000067ab9 */ /* 0x000fe20000000800 */
[----:B------:R-:W-:Y:S01]  /*0520*/  ISETP.EQ.OR P0, PT, R0, RZ, !P1 ;  /* 0x000000ff0000720c */ /* 0x000fe20004f02670 */
[----:B------:R-:W-:-:S03]  /*0530*/  ULDC UR7, c[0x0][0x10] ;  /* 0x0000040000077ab9 */ /* 0x000fc60000000800 */
[C---:B------:R-:W-:Y:S01]  /*0540*/  ISETP.EQ.AND P0, PT, R10.reuse, RZ, P0 ;  /* 0x000000ff0a00720c */ /* 0x040fe20000702270 */
[----:B------:R-:W-:Y:S02]  /*0550*/  VIADD R10, R10, 0xffffffff ;  /* 0xffffffff0a0a7836 */ /* 0x000fe40000000000 */
[----:B--2---:R-:W-:Y:S01]  /*0560*/  @!P3 IMAD.WIDE.U32 R8, R11, R5, R6 ;  /* 0x000000050b08b225 */ /* 0x004fe200078e0006 */
[----:B------:R-:W0:Y:S02]  /*0570*/  FENCE.VIEW.ASYNC.S ;  /* 0x00000000000073c6 */ /* 0x000e240000000000 */
[----:B0-----:R-:W3:Y:S01]  /*0580*/  @!UP0 SYNCS.EXCH.64 URZ, [UR8+0x70], UR4 ;  /* 0x00007004083f85b2 */ /* 0x001ee20008000100 */
[----:B------:R-:W-:Y:S01]  /*0590*/  SEL R18, RZ, 0x1, !P0 ;  /* 0x00000001ff127807 */ /* 0x000fe20004000000 */
[----:B------:R-:W-:Y:S01]  /*05a0*/  @P3 IMAD.MOV.U32 R11, RZ, RZ, RZ ;  /* 0x000000ffff0b3224 */ /* 0x000fe200078e00ff */
[----:B------:R-:W-:Y:S01]  /*05b0*/  ISETP.GE.U32.AND P1, PT, R10, 0x2, PT ;  /* 0x000000020a00780c */ /* 0x000fe20003f26070 */
[----:B------:R-:W-:-:S02]  /*05c0*/  @!P3 IMAD.MOV.U32 R16, RZ, RZ, R8 ;  /* 0x000000ffff10b224 */ /* 0x000fc400078e0008 */
[----:B------:R-:W-:Y:S01]  /*05d0*/  @P3 IMAD.IADD R17, R17, 0x1, R11 ;  /* 0x0000000111113824 */ /* 0x000fe200078e020b */
[----:B------:R-:W-:Y:S01]  /*05e0*/  SEL R18, R18, 0x2, P1 ;  /* 0x0000000212127807 */ /* 0x000fe20000800000 */
[----:B------:R-:W-:Y:S01]  /*05f0*/  @!P3 IMAD.MOV.U32 R17, RZ, RZ, R9 ;  /* 0x000000ffff11b224 */ /* 0x000fe200078e0009 */
[----:B------:R0:W3:Y:S01]  /*0600*/  @!UP1 SYNCS.EXCH.64 URZ, [UR8+0x78], UR4 ;  /* 0x00007804083f95b2 */ /* 0x0000e20008000100 */
[----:B------:R-:W-:Y:S01]  /*0610*/  NOP ;  /* 0x0000000000007918 */ /* 0x000fe20000000000 */
[----:B0-----:R-:W-:-:S03]  /*0620*/  UIMAD.WIDE.U32 UR4, UR6, UR7, URZ ;  /* 0x00000007060472a5 */ /* 0x001fc6000f8e003f */
[----:B------:R-:W-:Y:S02]  /*0630*/  ULDC UR6, c[0x0][0x14] ;  /* 0x0000050000067ab9 */ /* 0x000fe40000000800 */
[----:B------:R-:W-:Y:S02]  /*0640*/  UIMAD.WIDE.U32 UR36, UR4, UR6, URZ ;  /* 0x00000006042472a5 */ /* 0x000fe4000f8e003f */
[----:B------:R-:W-:-:S04]  /*0650*/  UIMAD UR40, UR5, UR6, URZ ;  /* 0x00000006052872a4 */ /* 0x000fc8000f8e023f */
[----:B------:R-:W-:Y:S01]  /*0660*/  UIADD3 UR40, UR37, UR40, URZ ;  /* 0x0000002825287290 */ /* 0x000fe2000fffe03f */
[----:B---34-:R-:W-:Y:S06]  /*0670*/  BAR.SYNC.DEFER_BLOCKING 0x0 ;  /* 0x0000000000007b1d */ /* 0x018fec0000010000 */
[----:B------:R-:W-:Y:S05]  /*0680*/  @!P2 BRA `(.L_x_3) ;  /* 0x000000480094a947 */ /* 0x000fea0003800000 */
[----:B------:R-:W-:-:S13]  /*0690*/  ISETP.GT.U32.AND P0, PT, R10, 0x1, PT ;  /* 0x000000010a00780c */ /* 0x000fda0003f04070 */
[----:B------:R-:W-:Y:S05]  /*06a0*/  @P0 EXIT ;  /* 0x000000000000094d */ /* 0x000fea0003800000 */
[----:B------:R-:W-:Y:S01]  /*06b0*/  ULDC.64 UR4, c[0x0][0x650] ;  /* 0x0001940000047ab9 */ /* 0x000fe20000000a00 */
[----:B------:R-:W-:Y:S01]  /*06c0*/  PRMT R0, RZ, 0x7610, R0 ;  /* 0x00007610ff007816 */ /* 0x000fe20000000000 */
[----:B------:R-:W-:Y:S01]  /*06d0*/  IMAD.MOV.U32 R73, RZ, RZ, -0x1 ;  /* 0xffffffffff497424 */ /* 0x000fe200078e00ff */
[----:B------:R-:W-:Y:S01]  /*06e0*/  ISETP.GE.U32.AND P0, PT, R16, UR4, PT ;  /* 0x0000000410007c0c */ /* 0x000fe2000bf06070 */
[----:B------:R-:W-:Y:S02]  /*06f0*/  IMAD.MOV.U32 R72, RZ, RZ, -0x1 ;  /* 0xffffffffff487424 */ /* 0x000fe400078e00ff */
[----:B------:R-:W-:Y:S01]  /*0700*/  IMAD.MOV.U32 R71, RZ, RZ, -0x1 ;  /* 0xffffffffff477424 */ /* 0x000fe200078e00ff */
[----:B------:R-:W-:-:S13]  /*0710*/  ISETP.GE.U32.AND.EX P0, PT, R17, UR5, PT, P0 ;  /* 0x0000000511007c0c */ /* 0x000fda000bf06100 */
[----:B------:R-:W-:Y:S05]  /*0720*/  @P0 BRA `(.L_x_4) ;  /* 0x0000000400540947 */ /* 0x000fea0003800000 */
[----:B------:R-:W0:Y:S01]  /*0730*/  LDC.64 R20, c[0x0][0x628] ;  /* 0x00018a00ff147b82 */ /* 0x000e220000000a00 */
[----:B------:R-:W-:Y:S02]  /*0740*/  IMAD.MOV.U32 R8, RZ, RZ, R16 ;  /* 0x000000ffff087224 */ /* 0x000fe400078e0010 */
[----:B------:R-:W-:-:S05]  /*0750*/  IMAD.MOV.U32 R9, RZ, RZ, R17 ;  /* 0x000000ffff097224 */ /* 0x000fca00078e0011 */
[----:B------:R-:W1:Y:S08]  /*0760*/  LDC R0, c[0x0][0x630] ;  /* 0x00018c00ff007b82 */ /* 0x000e700000000800 */
[----:B------:R-:W2:Y:S01]  /*0770*/  LDC.64 R22, c[0x0][0x620] ;  /* 0x00018800ff167b82 */ /* 0x000ea20000000a00 */
[----:B0-----:R-:W-:-:S04]  /*0780*/  ISETP.NE.U32.AND P0, PT, R20, RZ, PT ;  /* 0x000000ff1400720c */ /* 0x001fc80003f05070 */
[----:B------:R-:W-:-:S13]  /*0790*/  ISETP.NE.AND.EX P0, PT, R21, RZ, PT, P0 ;  /* 0x000000ff1500720c */ /* 0x000fda0003f05300 */
[----:B-12---:R-:W-:Y:S05]  /*07a0*/  @!P0 BRA `(.L_x_5) ;  /* 0x0000000000288947 */ /* 0x006fea0003800000 */
[----:B------:R-:W0:Y:S02]  /*07b0*/  LDC R13, c[0x0][0x634] ;  /* 0x00018d00ff0d7b82 */ /* 0x000e240000000800 */
[----:B0-----:R-:W-:-:S05]  /*07c0*/  IADD3 R13, P0, R16, R13, RZ ;  /* 0x0000000d100d7210 */ /* 0x001fca0007f1e0ff */
[----:B------:R-:W-:-:S04]  /*07d0*/  IMAD.X R15, RZ, RZ, R17, P0 ;  /* 0x000000ffff0f7224 */ /* 0x000fc800000e0611 */
[----:B------:R-:W-:-:S04]  /*07e0*/  IMAD.WIDE.U32 R8, R15, R20, RZ ;  /* 0x000000140f087225 */ /* 0x000fc800078e00ff */
[----:B------:R-:W-:-:S04]  /*07f0*/  IMAD.WIDE.U32 R10, P0, R13, R21, R8 ;  /* 0x000000150d0a7225 */ /* 0x000fc80007800008 */
[----:B------:R-:W-:-:S04]  /*0800*/  IMAD.WIDE.U32 R8, R13, R20, RZ ;  /* 0x000000140d087225 */ /* 0x000fc800078e00ff */
[----:B------:R-:W-:Y:S01]  /*0810*/  IMAD.X R13, RZ, RZ, RZ, P0 ;  /* 0x000000ffff0d7224 */ /* 0x000fe200000e06ff */
[----:B------:R-:W-:Y:S01]  /*0820*/  IADD3 RZ, P0, R9, R10, RZ ;  /* 0x0000000a09ff7210 */ /* 0x000fe20007f1e0ff */
[----:B------:R-:W-:-:S04]  /*0830*/  IMAD.MOV.U32 R12, RZ, RZ, R11 ;  /* 0x000000ffff0c7224 */ /* 0x000fc800078e000b */
[----:B------:R-:W-:-:S08]  /*0840*/  IMAD.WIDE.U32.X R8, R15, R21, R12, P0 ;  /* 0x000000150f087225 */ /* 0x000fd000000e040c */
.L_x_5:
[-CC-:B------:R-:W-:Y:S01]  /*0850*/  SHF.R.U64 R71, R8, R0.reuse, R9.reuse ;  /* 0x0000000008477219 */ /* 0x180fe20000001209 */
[----:B------:R-:W0:Y:S01]  /*0860*/  LDC R12, c[0x0][0x618] ;  /* 0x00018600ff0c7b82 */ /* 0x000e220000000800 */
[----:B------:R-:W-:Y:S01]  /*0870*/  SHF.R.U32.HI R7, RZ, R0, R9 ;  /* 0x00000000ff077219 */ /* 0x000fe20000011609 */
[----:B------:R-:W-:Y:S01]  /*0880*/  ULDC UR4, c[0x0][0x150] ;  /* 0x0000540000047ab9 */ /* 0x000fe20000000800 */
[----:B------:R-:W-:Y:S02]  /*0890*/  IADD3 R11, P0, RZ, -R71, RZ ;  /* 0x80000047ff0b7210 */ /* 0x000fe40007f1e0ff */
[----:B------:R-:W-:-:S03]  /*08a0*/  I2FP.F32.U32 R0, R6 ;  /* 0x0000000600007245 */ /* 0x000fc60000201000 */
[----:B------:R-:W1:Y:S01]  /*08b0*/  LDC.64 R30, c[0x0][0x640] ;  /* 0x00019000ff1e7b82 */ /* 0x000e620000000a00 */
[----:B------:R-:W-:Y:S02]  /*08c0*/  IMAD.X R13, RZ, RZ, ~R7, P0 ;  /* 0x000000ffff0d7224 */ /* 0x000fe400000e0e07 */
[----:B------:R-:W-:Y:S01]  /*08d0*/  FMUL R0, R0, UR4 ;  /* 0x0000000400007c20 */ /* 0x000fe20008400000 */
[----:B------:R-:W-:Y:S01]  /*08e0*/  IMAD.WIDE.U32 R8, R11, R22, R16 ;  /* 0x000000160b087225 */ /* 0x000fe200078e0010 */
[----:B------:R-:W-:-:S03]  /*08f0*/  ULDC UR4, c[0x0][0x154] ;  /* 0x0000550000047ab9 */ /* 0x000fc60000000800 */
[----:B------:R-:W-:Y:S01]  /*0900*/  IMAD R10, R13, R22, RZ ;  /* 0x000000160d0a7224 */ /* 0x000fe200078e02ff */
[----:B------:R-:W2:Y:S01]  /*0910*/  LDC R7, c[0x0][0x144] ;  /* 0x00005100ff077b82 */ /* 0x000ea20000000800 */
[----:B------:R-:W3:Y:S02]  /*0920*/  F2I.U32.TRUNC.NTZ R0, R0 ;  /* 0x0000000000007305 */ /* 0x000ee4000020f000 */
[----:B------:R-:W-:-:S04]  /*0930*/  IMAD R11, R11, R23, R10 ;  /* 0x000000170b0b7224 */ /* 0x000fc800078e020a */
[----:B------:R-:W-:Y:S01]  /*0940*/  IMAD.IADD R9, R9, 0x1, R11 ;  /* 0x0000000109097824 */ /* 0x000fe200078e020b */
[----:B------:R-:W4:Y:S01]  /*0950*/  LDC R24, c[0x0][0x608] ;  /* 0x00018200ff187b82 */ /* 0x000f220000000800 */
[----:B------:R-:W-:-:S03]  /*0960*/  IMAD.MOV.U32 R11, RZ, RZ, -0x1 ;  /* 0xffffffffff0b7424 */ /* 0x000fc600078e00ff */
[-CC-:B0-----:R-:W-:Y:S02]  /*0970*/  SHF.R.U64 R22, R8, R12.reuse, R9.reuse ;  /* 0x0000000c08167219 */ /* 0x181fe40000001209 */
[----:B------:R-:W-:Y:S02]  /*0980*/  I2FP.F32.U32 R8, R5 ;  /* 0x0000000500087245 */ /* 0x000fe40000201000 */
[----:B------:R-:W0:Y:S01]  /*0990*/  LDC R28, c[0x0][0x658] ;  /* 0x00019600ff1c7b82 */ /* 0x000e220000000800 */
[----:B-1----:R-:W-:Y:S01]  /*09a0*/  ISETP.NE.U32.AND P0, PT, R30, RZ, PT ;  /* 0x000000ff1e00720c */ /* 0x002fe20003f05070 */
[----:B---3--:R-:W-:Y:S02]  /*09b0*/  IMAD.MOV R10, RZ, RZ, -R0 ;  /* 0x000000ffff0a7224 */ /* 0x008fe400078e0a00 */
[----:B------:R-:W-:Y:S01]  /*09c0*/  FMUL R8, R8, UR4 ;  /* 0x0000000408087c20 */ /* 0x000fe20008400000 */
[----:B------:R-:W-:Y:S02]  /*09d0*/  SHF.R.U32.HI R9, RZ, R12, R9 ;  /* 0x0000000cff097219 */ /* 0x000fe40000011609 */
[----:B------:R-:W-:Y:S01]  /*09e0*/  ISETP.NE.AND.EX P0, PT, R31, RZ, PT, P0 ;  /* 0x000000ff1f00720c */ /* 0x000fe20003f05300 */
[----:B------:R1:W3:Y:S01]  /*09f0*/  F2I.U32.TRUNC.NTZ R15, R8 ;  /* 0x00000008000f7305 */ /* 0x0002e2000020f000 */
[----:B------:R-:W1:Y:S01]  /*0a00*/  LDC R20, c[0x0][0x148] ;  /* 0x00005200ff147b82 */ /* 0x000e620000000800 */
[----:B--2---:R-:W-:-:S07]  /*0a10*/  IMAD R0, R7, R10, R6 ;  /* 0x0000000a07007224 */ /* 0x004fce00078e0206 */
[----:B------:R-:W2:Y:S01]  /*0a20*/  LDC R26, c[0x0][0x600] ;  /* 0x00018000ff1a7b82 */ /* 0x000ea20000000800 */
[-CC-:B----4-:R-:W-:Y:S02]  /*0a30*/  SHF.R.U64 R32, R22, R24.reuse, R9.reuse ;  /* 0x0000001816207219 */ /* 0x190fe40000001209 */
[----:B------:R-:W-:Y:S01]  /*0a40*/  SHF.R.U32.HI R7, RZ, R24, R9 ;  /* 0x00000018ff077219 */ /* 0x000fe20000011609 */
[----:B------:R-:W-:-:S04]  /*0a50*/  IMAD.MOV.U32 R9, RZ, RZ, 0x1 ;  /* 0x00000001ff097424 */ /* 0x000fc800078e00ff */
[----:B------:R-:W4:Y:S01]  /*0a60*/  LDC R21, c[0x0][0x648] ;  /* 0x00019200ff157b82 */ /* 0x000f220000000800 */
[-C--:B0-----:R-:W-:Y:S02]  /*0a70*/  SHF.L.U32 R6, R11, R28.reuse, RZ ;  /* 0x0000001c0b067219 */ /* 0x081fe400000006ff */
[--C-:B------:R-:W-:Y:S02]  /*0a80*/  SHF.R.U64 R24, R32, R28, R7.reuse ;  /* 0x0000001c20187219 */ /* 0x100fe40000001207 */
[----:B------:R-:W-:Y:S02]  /*0a90*/  LOP3.LUT R13, RZ, R6, RZ, 0x33, !PT ;  /* 0x00000006ff0d7212 */ /* 0x000fe400078e33ff */
[-C--:B------:R-:W-:Y:S01]  /*0aa0*/  SHF.R.U32.HI R7, RZ, R28.reuse, R7 ;  /* 0x0000001cff077219 */ /* 0x080fe20000011607 */
[----:B------:R-:W0:Y:S01]  /*0ab0*/  LDC R23, c[0x0][0x638] ;  /* 0x00018e00ff177b82 */ /* 0x000e220000000800 */
[----:B------:R-:W-:Y:S01]  /*0ac0*/  SHF.L.U32 R12, R9, R28, RZ ;  /* 0x0000001c090c7219 */ /* 0x000fe200000006ff */
[----:B------:R-:W-:-:S06]  /*0ad0*/  IMAD.MOV.U32 R6, RZ, RZ, R24 ;  /* 0x000000ffff067224 */ /* 0x000fcc00078e0018 */
[----:B------:R-:W0:Y:S01]  /*0ae0*/  LDC R73, c[0x0][0x610] ;  /* 0x00018400ff497b82 */ /* 0x000e220000000800 */
[----:B-1-3--:R-:W-:Y:S05]  /*0af0*/  @!P0 BRA `(.L_x_6) ;  /* 0x0000000000288947 */ /* 0x00afea0003800000 */
[----:B------:R-:W1:Y:S02]  /*0b00*/  LDC R11, c[0x0][0x64c] ;  /* 0x00019300ff0b7b82 */ /* 0x000e640000000800 */
[----:B-1----:R-:W-:-:S05]  /*0b10*/  IADD3 R11, P0, R24, R11, RZ ;  /* 0x0000000b180b7210 */ /* 0x002fca0007f1e0ff */
        /* <DEDUP_REMOVED lines=8> */
.L_x_6:
[----:B----4-:R-:W-:Y:S01]  /*0ba0*/  SHF.R.U64 R6, R6, R21, R7 ;  /* 0x0000001506067219 */ /* 0x010fe20000001207 */
[----:B--2---:R-:W-:Y:S01]  /*0bb0*/  VIADD R7, R26, 0xffffffff ;  /* 0xffffffff1a077836 */ /* 0x004fe20000000000 */
[----:B------:R-:W-:Y:S01]  /*0bc0*/  LOP3.LUT R13, R32, R13, RZ, 0xc0, !PT ;  /* 0x0000000d200d7212 */ /* 0x000fe200078ec0ff */
[----:B------:R-:W-:Y:S02]  /*0bd0*/  IMAD.MOV R15, RZ, RZ, -R15 ;  /* 0x000000ffff0f7224 */ /* 0x000fe400078e0a0f */
[----:B------:R-:W-:Y:S02]  /*0be0*/  IMAD.MOV R8, RZ, RZ, -R6 ;  /* 0x000000ffff087224 */ /* 0x000fe400078e0a06 */
[----:B------:R-:W-:Y:S01]  /*0bf0*/  IMAD R13, R12, R6, R13 ;  /* 0x000000060c0d7224 */ /* 0x000fe200078e020d */
[----:B------:R-:W-:Y:S01]  /*0c00*/  LOP3.LUT R6, R22, R7, RZ, 0xc0, !PT ;  /* 0x0000000716067212 */ /* 0x000fe200078ec0ff */
[----:B------:R-:W-:Y:S02]  /*0c10*/  @P3 IMAD R0, R20, R15, R5 ;  /* 0x0000000f14003224 */ /* 0x000fe400078e0205 */
[----:B0-----:R-:W-:-:S02]  /*0c20*/  IMAD R5, R8, R23, R24 ;  /* 0x0000001708057224 */ /* 0x001fc400078e0218 */
[----:B------:R-:W-:Y:S02]  /*0c30*/  IMAD R73, R13, R73, R0 ;  /* 0x000000490d497224 */ /* 0x000fe400078e0200 */
[----:B------:R-:W-:Y:S02]  /*0c40*/  IMAD R6, R5, R26, R6 ;  /* 0x0000001a05067224 */ /* 0x000fe400078e0206 */
[----:B------:R-:W-:-:S03]  /*0c50*/  IMAD.MOV.U32 R0, RZ, RZ, 0x1 ;  /* 0x00000001ff007424 */ /* 0x000fc600078e00ff */
[----:B------:R-:W-:Y:S02]  /*0c60*/  SEL R72, R6, R73, !P3 ;  /* 0x0000004906487207 */ /* 0x000fe40005800000 */
[----:B------:R-:W-:-:S07]  /*0c70*/  SEL R73, R73, R6, !P3 ;  /* 0x0000000649497207 */ /* 0x000fce0005800000 */
.L_x_4:
[----:B------:R-:W-:-:S08]  /*0c80*/  NOP ;  /* 0x0000000000007918 */ /* 0x000fd00000000000 */
[----:B------:R-:W0:Y:S02]  /*0c90*/  USETMAXREG.TRY_ALLOC.CTAPOOL UP0, 0xe8 ;  /* 0x000000e8000079c8 */ /* 0x000e240008000600 */
[----:B0-----:R-:W-:-:S13]  /*0ca0*/  PLOP3.LUT P0, PT, PT, PT, UP0, 0x80, 0x0 ;  /* 0x000000000000781c */ /* 0x001fda0003f0f008 */
[----:B------:R-:W-:Y:S05]  /*0cb0*/  @!P0 BRA `(.L_x_4) ;  /* 0xfffffffc00f08947 */ /* 0x000fea000383ffff */
[----:B------:R-:W-:Y:S01]  /*0cc0*/  ULDC.64 UR4, c[0x0][0x598] ;  /* 0x0001660000047ab9 */ /* 0x000fe20000000a00 */
[----:B------:R-:W-:Y:S01]  /*0cd0*/  ULDC.64 UR50, c[0x0][0x208] ;  /* 0x0000820000327ab9 */ /* 0x000fe20000000a00 */
[----:B------:R-:W-:-:S04]  /*0ce0*/  ISETP.NE.U32.AND P0, PT, RZ, UR4, PT ;  /* 0x00000004ff007c0c */ /* 0x000fc8000bf05070 */
[----:B------:R-:W-:-:S13]  /*0cf0*/  ISETP.NE.AND.EX P0, PT, RZ, UR5, PT, P0 ;  /* 0x00000005ff007c0c */ /* 0x000fda000bf05300 */
[----:B------:R-:W-:Y:S05]  /*0d00*/  @!P0 BRA `(.L_x_7) ;  /* 0x00000000001c8947 */ /* 0x000fea0003800000 */
[----:B------:R-:W0:Y:S02]  /*0d10*/  LDC.64 R6, c[0x0][0x598] ;  /* 0x00016600ff067b82 */ /* 0x000e240000000a00 */
[----:B0-----:R-:W2:Y:S02]  /*0d20*/  LDG.E.64 R6, desc[UR50][R6.64] ;  /* 0x0000003206067981 */ /* 0x001ea4000c1e1b00 */
[----:B--2---:R-:W-:-:S04]  /*0d30*/  ISETP.NE.U32.AND P0, PT, R6, RZ, PT ;  /* 0x000000ff0600720c */ /* 0x004fc80003f05070 */
[----:B------:R-:W-:-:S13]  /*0d40*/  ISETP.NE.AND.EX P0, PT, R7, RZ, PT, P0 ;  /* 0x000000ff0700720c */ /* 0x000fda0003f05300 */
[----:B------:R-:W-:Y:S05]  /*0d50*/  @!P0 BRA `(.L_x_7) ;  /* 0x0000000000088947 */ /* 0x000fea0003800000 */
[----:B------:R0:W5:Y:S01]  /*0d60*/  LD.E R19, desc[UR50][R6.64] ;  /* 0x0000003206137980 */ /* 0x000162000c101900 */
[----:B------:R-:W-:Y:S05]  /*0d70*/  BRA `(.L_x_8) ;  /* 0x0000000000247947 */ /* 0x000fea0003800000 */
.L_x_7:
[----:B------:R-:W-:Y:S02]  /*0d80*/  ULDC.64 UR4, c[0x0][0x588] ;  /* 0x0001620000047ab9 */ /* 0x000fe40000000a00 */
[----:B------:R-:W-:-:S04]  /*0d90*/  ISETP.NE.U32.AND P0, PT, RZ, UR4, PT ;  /* 0x00000004ff007c0c */ /* 0x000fc8000bf05070 */
[----:B------:R-:W-:-:S13]  /*0da0*/  ISETP.NE.AND.EX P0, PT, RZ, UR5, PT, P0 ;  /* 0x00000005ff007c0c */ /* 0x000fda000bf05300 */
[----:B------:R-:W-:Y:S05]  /*0db0*/  @!P0 BRA `(.L_x_9) ;  /* 0x00000000000c8947 */ /* 0x000fea0003800000 */
[----:B------:R-:W0:Y:S02]  /*0dc0*/  LDC.64 R6, c[0x0][0x588] ;  /* 0x00016200ff067b82 */ /* 0x000e240000000a00 */
[----:B0-----:R1:W5:Y:S01]  /*0dd0*/  LDG.E R19, desc[UR50][R6.64] ;  /* 0x0000003206137981 */ /* 0x001362000c1e1900 */
[----:B------:R-:W-:Y:S05]  /*0de0*/  BRA `(.L_x_8) ;  /* 0x0000000000087947 */ /* 0x000fea0003800000 */
.L_x_9:
[----:B------:R-:W-:Y:S02]  /*0df0*/  ULDC UR4, c[0x0][0x580] ;  /* 0x0001600000047ab9 */ /* 0x000fe40000000800 */
[----:B------:R-:W-:-:S07]  /*0e00*/  IMAD.U32 R19, RZ, RZ, UR4 ;  /* 0x00000004ff137e24 */ /* 0x000fce000f8e00ff */
.L_x_8:
[----:B------:R-:W-:Y:S02]  /*0e10*/  ULDC.64 UR4, c[0x0][0x5a0] ;  /* 0x0001680000047ab9 */ /* 0x000fe40000000a00 */
[----:B------:R-:W-:-:S04]  /*0e20*/  ISETP.NE.U32.AND P0, PT, RZ, UR4, PT ;  /* 0x00000004ff007c0c */ /* 0x000fc8000bf05070 */
[----:B------:R-:W-:-:S13]  /*0e30*/  ISETP.NE.AND.EX P0, PT, RZ, UR5, PT, P0 ;  /* 0x00000005ff007c0c */ /* 0x000fda000bf05300 */
[----:B------:R-:W-:Y:S05]  /*0e40*/  @!P0 BRA `(.L_x_10) ;  /* 0x00000000001c8947 */ /* 0x000fea0003800000 */
[----:B01----:R-:W0:Y:S02]  /*0e50*/  LDC.64 R6, c[0x0][0x5a0] ;  /* 0x00016800ff067b82 */ /* 0x003e240000000a00 */
[----:B0-----:R-:W2:Y:S02]  /*0e60*/  LDG.E.64 R6, desc[UR50][R6.64] ;  /* 0x0000003206067981 */ /* 0x001ea4000c1e1b00 */
[----:B--2---:R-:W-:-:S04]  /*0e70*/  ISETP.NE.U32.AND P0, PT, R6, RZ, PT ;  /* 0x000000ff0600720c */ /* 0x004fc80003f05070 */
[----:B------:R-:W-:-:S13]  /*0e80*/  ISETP.NE.AND.EX P0, PT, R7, RZ, PT, P0 ;  /* 0x000000ff0700720c */ /* 0x000fda0003f05300 */
[----:B------:R-:W-:Y:S05]  /*0e90*/  @!P0 BRA `(.L_x_10) ;  /* 0x0000000000088947 */ /* 0x000fea0003800000 */
[----:B------:R0:W5:Y:S01]  /*0ea0*/  LD.E R56, desc[UR50][R6.64] ;  /* 0x0000003206387980 */ /* 0x000162000c101900 */
[----:B------:R-:W-:Y:S05]  /*0eb0*/  BRA `(.L_x_11) ;  /* 0x0000000000247947 */ /* 0x000fea0003800000 */
.L_x_10:
[----:B------:R-:W-:Y:S02]  /*0ec0*/  ULDC.64 UR4, c[0x0][0x590] ;  /* 0x0001640000047ab9 */ /* 0x000fe40000000a00 */
[----:B------:R-:W-:-:S04]  /*0ed0*/  ISETP.NE.U32.AND P0, PT, RZ, UR4, PT ;  /* 0x00000004ff007c0c */ /* 0x000fc8000bf05070 */
[----:B------:R-:W-:-:S13]  /*0ee0*/  ISETP.NE.AND.EX P0, PT, RZ, UR5, PT, P0 ;  /* 0x00000005ff007c0c */ /* 0x000fda000bf05300 */
[----:B------:R-:W-:Y:S05]  /*0ef0*/  @!P0 BRA `(.L_x_12) ;  /* 0x00000000000c8947 */ /* 0x000fea0003800000 */
[----:B------:R-:W2:Y:S02]  /*0f00*/  LDC.64 R56, c[0x0][0x590] ;  /* 0x00016400ff387b82 */ /* 0x000ea40000000a00 */
[----:B--2---:R2:W5:Y:S01]  /*0f10*/  LDG.E R56, desc[UR50][R56.64] ;  /* 0x0000003238387981 */ /* 0x004562000c1e1900 */
[----:B------:R-:W-:Y:S05]  /*0f20*/  BRA `(.L_x_11) ;  /* 0x0000000000087947 */ /* 0x000fea0003800000 */
.L_x_12:
[----:B------:R-:W-:Y:S02]  /*0f30*/  ULDC UR4, c[0x0][0x584] ;  /* 0x0001610000047ab9 */ /* 0x000fe40000000800 */
[----:B------:R-:W-:-:S07]  /*0f40*/  IMAD.U32 R56, RZ, RZ, UR4 ;  /* 0x00000004ff387e24 */ /* 0x000fce000f8e00ff */
.L_x_11:
[----:B------:R-:W-:-:S13]  /*0f50*/  LOP3.LUT P0, RZ, R0, 0xff, RZ, 0xc0, !PT ;  /* 0x000000ff00ff7812 */ /* 0x000fda000780c0ff */
[----:B------:R-:W-:Y:S05]  /*0f60*/  @!P0 EXIT ;  /* 0x000000000000894d */ /* 0x000fea0003800000 */
[----:B01----:R-:W2:Y:S01]  /*0f70*/  LDC.64 R6, c[0x0][0x5c8] ;  /* 0x00017200ff067b82 */ /* 0x003ea20000000a00 */
[----:B------:R-:W-:Y:S01]  /*0f80*/  ULDC.64 UR4, c[0x0][0x288] ;  /* 0x0000a20000047ab9 */ /* 0x000fe20000000a00 */
[----:B------:R-:W-:Y:S01]  /*0f90*/  LOP3.LUT R14, R14, 0x1, RZ, 0xc0, !PT ;  /* 0x000000010e0e7812 */ /* 0x000fe200078ec0ff */
[----:B------:R-:W-:Y:S01]  /*0fa0*/  IMAD.U32 R5, RZ, RZ, UR4 ;  /* 0x00000004ff057e24 */ /* 0x000fe2000f8e00ff */
[----:B------:R-:W-:Y:S01]  /*0fb0*/  UIADD3 UR4, UR5, 0x1f, URZ ;  /* 0x0000001f05047890 */ /* 0x000fe2000fffe03f */
[----:B------:R-:W-:Y:S01]  /*0fc0*/  SHF.R.U32.HI R0, RZ, 0x2, R3 ;  /* 0x00000002ff007819 */ /* 0x000fe20000011603 */
[----:B------:R-:W-:Y:S01]  /*0fd0*/  ULDC.64 UR42, c[0x0][0x5b0] ;  /* 0x00016c00002a7ab9 */ /* 0x000fe20000000a00 */
[----:B------:R-:W-:Y:S01]  /*0fe0*/  SHF.R.U32.HI R4, RZ, 0x1, R4 ;  /* 0x00000001ff047819 */ /* 0x000fe20000011604 */
[----:B------:R-:W0:Y:S01]  /*0ff0*/  LDC R60, c[0x0][0x658] ;  /* 0x00019600ff3c7b82 */ /* 0x000e220000000800 */
[----:B------:R-:W-:Y:S01]  /*1000*/  USHF.R.S32.HI UR5, URZ, 0x1f, UR4 ;  /* 0x0000001f3f057899 */ /* 0x000fe20008011404 */
[----:B------:R-:W-:Y:S01]  /*1010*/  LOP3.LUT R62, R3, 0x3, RZ, 0xc0, !PT ;  /* 0x00000003033e7812 */ /* 0x000fe200078ec0ff */
[----:B------:R-:W-:Y:S01]  /*1020*/  IMAD.SHL.U32 R9, R14, 0x40, RZ ;  /* 0x000000400e097824 */ /* 0x000fe200078e00ff */
[----:B------:R-:W-:Y:S01]  /*1030*/  LOP3.LUT R0, R0, 0x7, RZ, 0xc0, !PT ;  /* 0x0000000700007812 */ /* 0x000fe200078ec0ff */
[----:B------:R-:W-:Y:S01]  /*1040*/  ULEA.HI UR5, UR5, UR4, URZ, 0x5 ;  /* 0x0000000405057291 */ /* 0x000fe2000f8f283f */
[----:B------:R-:W-:Y:S01]  /*1050*/  LOP3.LUT R23, R4, 0x30, RZ, 0xc0, !PT ;  /* 0x0000003004177812 */ /* 0x000fe200078ec0ff */
[----:B------:R-:W-:Y:S01]  /*1060*/  IMAD R62, R62, -0x2, R5 ;  /* 0xfffffffe3e3e7824 */ /* 0x000fe200078e0205 */
[--C-:B------:R-:W-:Y:S01]  /*1070*/  LOP3.LUT R22, R9, 0x40, R0.reuse, 0xe2, !PT ;  /* 0x0000004009167812 */ /* 0x100fe200078ee200 */
[----:B------:R-:W-:Y:S01]  /*1080*/  USHF.L.U64.HI UR41, UR42, 0x8, UR43 ;  /* 0x000000082a297899 */ /* 0x000fe2000801022b */
[-C--:B------:R-:W-:Y:S01]  /*1090*/  IADD3 R5, RZ, -R23.reuse, -R0 ;  /* 0x80000017ff057210 */ /* 0x080fe20007ffe800 */
[----:B------:R-:W-:Y:S01]  /*10a0*/  IMAD.MOV.U32 R9, RZ, RZ, -0x1 ;  /* 0xffffffffff097424 */ /* 0x000fe200078e00ff */
[----:B------:R-:W-:Y:S01]  /*10b0*/  USHF.R.S32.HI UR43, URZ, 0x5, UR5 ;  /* 0x000000053f2b7899 */ /* 0x000fe20008011405 */
[----:B------:R-:W-:Y:S01]  /*10c0*/  IMAD.MOV.U32 R11, RZ, RZ, 0x1 ;  /* 0x00000001ff0b7424 */ /* 0x000fe200078e00ff */
[----:B------:R-:W-:Y:S01]  /*10d0*/  LOP3.LUT R64, R3, 0x80, RZ, 0xc0, !PT ;  /* 0x0000008003407812 */ /* 0x000fe200078ec0ff */
[----:B------:R-:W-:Y:S01]  /*10e0*/  IMAD R5, R14, -0x40, R5 ;  /* 0xffffffc00e057824 */ /* 0x000fe200078e0205 */
[----:B------:R-:W-:Y:S01]  /*10f0*/  UISETP.LT.AND UP0, UPT, UR43, 0x1, UPT ;  /* 0x000000012b00788c */ /* 0x000fe2000bf01270 */
[----:B--2---:R-:W-:Y:S01]  /*1100*/  IMAD.SHL.U32 R57, R6, 0x100, RZ ;  /* 0x0000010006397824 */ /* 0x004fe200078e00ff */
[----:B------:R-:W-:Y:S01]  /*1110*/  ULDC UR4, c[0x0][0x284] ;  /* 0x0000a10000047ab9 */ /* 0x000fe20000000800 */
[----:B------:R-:W-:Y:S01]  /*1120*/  LOP3.LUT R22, R22, R23, RZ, 0xfc, !PT ;  /* 0x0000001716167212 */ /* 0x000fe200078efcff */
[----:B------:R-:W-:Y:S01]  /*1130*/  USHF.L.U32 UR42, UR42, 0x8, URZ ;  /* 0x000000082a2a7899 */ /* 0x000fe2000800063f */
[C-C-:B------:R-:W-:Y:S01]  /*1140*/  SHF.L.U64.HI R61, R6.reuse, 0x3, R7.reuse ;  /* 0x00000003063d7819 */ /* 0x140fe20000010207 */
[----:B------:R-:W-:Y:S01]  /*1150*/  USEL UR47, UR43, 0x1, UP0 ;  /* 0x000000012b2f7887 */ /* 0x000fe20008000000 */
[C---:B------:R-:W-:Y:S01]  /*1160*/  SHF.L.U64.HI R59, R6.reuse, 0x8, R7 ;  /* 0x00000008063b7819 */ /* 0x040fe20000010207 */
[----:B------:R-:W-:Y:S01]  /*1170*/  IMAD.SHL.U32 R58, R6, 0x8, RZ ;  /* 0x00000008063a7824 */ /* 0x000fe200078e00ff */
[-C--:B0-----:R-:W-:Y:S01]  /*1180*/  SHF.L.U32 R9, R9, R60.reuse, RZ ;  /* 0x0000003c09097219 */ /* 0x081fe200000006ff */
[----:B------:R-:W-:Y:S01]  /*1190*/  IMAD.SHL.U32 R63, R3, 0x2, RZ ;  /* 0x00000002033f7824 */ /* 0x000fe200078e00ff */
[----:B------:R-:W-:Y:S01]  /*11a0*/  SHF.L.U32 R60, R11, R60, RZ ;  /* 0x0000003c0b3c7219 */ /* 0x000fe200000006ff */
[----:B------:R-:W-:Y:S01]  /*11b0*/  VIADD R69, R5, UR4 ;  /* 0x0000000405457c36 */ /* 0x000fe20008000000 */
[----:B------:R-:W-:Y:S01]  /*11c0*/  LOP3.LUT R70, R18, 0x1, RZ, 0xfc, !PT ;  /* 0x0000000112467812 */ /* 0x000fe200078efcff */
[----:B------:R-:W-:Y:S01]  /*11d0*/  IMAD.MOV.U32 R23, RZ, RZ, RZ ;  /* 0x000000ffff177224 */ /* 0x000fe200078e00ff */
[----:B------:R-:W-:Y:S01]  /*11e0*/  SHF.R.U32.HI R64, RZ, 0x7, R64 ;  /* 0x00000007ff407819 */ /* 0x000fe20000011640 */
[----:B------:R-:W-:Y:S01]  /*11f0*/  ULOP3.LUT UR44, UR42, 0x2, URZ, 0xfc, !UPT ;  /* 0x000000022a2c7892 */ /* 0x000fe2000f8efc3f */
[----:B------:R-:W-:Y:S01]  /*1200*/  LOP3.LUT R65, RZ, R9, RZ, 0x33, !PT ;  /* 0x00000009ff417212 */ /* 0x000fe200078e33ff */
[----:B------:R-:W-:Y:S01]  /*1210*/  ULOP3.LUT UR45, UR42, 0x10, URZ, 0xfc, !UPT ;  /* 0x000000102a2d7892 */ /* 0x000fe2000f8efc3f */
[C---:B------:R-:W-:Y:S01]  /*1220*/  LOP3.LUT R66, R57.reuse, 0x2, RZ, 0xfc, !PT ;  /* 0x0000000239427812 */ /* 0x040fe200078efcff */
[----:B------:R-:W-:Y:S01]  /*1230*/  ULOP3.LUT UR46, UR42, 0x12, URZ, 0xfc, !UPT ;  /* 0x000000122a2e7892 */ /* 0x000fe2000f8efc3f */
[C---:B------:R-:W-:Y:S01]  /*1240*/  LOP3.LUT R67, R57.reuse, 0x10, RZ, 0xfc, !PT ;  /* 0x0000001039437812 */ /* 0x040fe200078efcff */
[----:B------:R-:W-:Y:S01]  /*1250*/  UIADD3 UR47, UR43, -UR47, URZ ;  /* 0x8000002f2b2f7290 */ /* 0x000fe2000fffe03f */
[----:B------:R-:W-:Y:S01]  /*1260*/  LOP3.LUT R68, R57, 0x12, RZ, 0xfc, !PT ;  /* 0x0000001239447812 */ /* 0x000fe200078efcff */
[----:B------:R-:W-:Y:S01]  /*1270*/  UMOV UR38, URZ ;  /* 0x0000003f00267c82 */ /* 0x000fe20008000000 */
[----:B------:R-:W-:-:S09]  /*1280*/  UMOV UR39, URZ ;  /* 0x0000003f00277c82 */ /* 0x000fd20008000000 */
.L_x_94:
[----:B0-----:R-:W0:Y:S01]  /*1290*/  SHFL.IDX PT, R0, R64, RZ, 0x1f ;  /* 0x00001fff40007589 */ /* 0x001e2200000e0000 */
[----:B------:R-:W1:Y:S01]  /*12a0*/  S2UR UR6, SR_CgaCtaId ;  /* 0x00000000000679c3 */ /* 0x000e620000008800 */
[----:B------:R-:W-:Y:S01]  /*12b0*/  UMOV UR48, 0x400 ;  /* 0x0000040000307882 */ /* 0x000fe20000000000 */
[----:B0-----:R-:W-:Y:S01]  /*12c0*/  R2UR UR4, R0 ;  /* 0x00000000000472ca */ /* 0x001fe200000e0000 */
[----:B-1----:R-:W-:-:S12]  /*12d0*/  ULEA UR48, UR6, UR48, 0x18 ;  /* 0x0000003006307291 */ /* 0x002fd8000f8ec03f */
[----:B------:R-:W-:-:S04]  /*12e0*/  ULEA.HI UR5, UR4, UR4, URZ, 0x1 ;  /* 0x0000000404057291 */ /* 0x000fc8000f8f083f */
[----:B------:R-:W-:-:S04]  /*12f0*/  ULOP3.LUT UR5, UR5, 0xffffe, URZ, 0xc0, !UPT ;  /* 0x000ffffe05057892 */ /* 0x000fc8000f8ec03f */
[----:B------:R-:W-:-:S03]  /*1300*/  UIADD3 UR5, UR4, -UR5, URZ ;  /* 0x8000000504057290 */ /* 0x000fc6000fffe03f */
[----:B------:R-:W-:Y:S01]  /*1310*/  ULDC UR4, c[0x0][0x28c] ;  /* 0x0000a30000047ab9 */ /* 0x000fe20000000800 */
[----:B------:R-:W-:Y:S01]  /*1320*/  ULEA UR5, UR5, UR48, 0xc ;  /* 0x0000003005057291 */ /* 0x000fe2000f8e603f */
[----:B------:R-:W-:-:S03]  /*1330*/  ISETP.LT.AND P0, PT, RZ, UR4, PT ;  /* 0x00000004ff007c0c */ /* 0x000fc6000bf01270 */
[----:B------:R-:W-:-:S04]  /*1340*/  UIADD3 UR5, UR5, 0x180, URZ ;  /* 0x0000018005057890 */ /* 0x000fc8000fffe03f */
[----:B------:R-:W-:-:S04]  /*1350*/  USHF.R.U32.HI UR5, URZ, 0x4, UR5 ;  /* 0x000000043f057899 */ /* 0x000fc80008011605 */
[----:B------:R-:W-:-:S04]  /*1360*/  ULOP3.LUT UR5, UR5, 0x3fff, URZ, 0xc0, !UPT ;  /* 0x00003fff05057892 */ /* 0x000fc8000f8ec03f */
[----:B------:R-:W-:Y:S01]  /*1370*/  ULOP3.LUT UR49, UR5, 0x10000, URZ, 0xfc, !UPT ;  /* 0x0001000005317892 */ /* 0x000fe2000f8efc3f */
[----:B--2-45:R-:W-:Y:S11]  /*1380*/  @P0 BRA `(.L_x_13) ;  /* 0x0000000000400947 */ /* 0x034ff60003800000 */
[----:B------:R-:W-:Y:S01]  /*1390*/  MOV R0, 0x0 ;  /* 0x0000000000007802 */ /* 0x000fe20000000f00 */
[----:B------:R-:W-:Y:S01]  /*13a0*/  ULDC.64 UR4, c[0x4][0x68] ;  /* 0x01001a0000047ab9 */ /* 0x000fe20000000a00 */
[----:B------:R-:W-:Y:S01]  /*13b0*/  ULDC.64 UR6, c[0x4][0x8] ;  /* 0x0100020000067ab9 */ /* 0x000fe20000000a00 */
[----:B------:R-:W-:Y:S01]  /*13c0*/  IMAD.U32 R4, RZ, RZ, UR4 ;  /* 0x00000004ff047e24 */ /* 0x000fe2000f8e00ff */
[----:B------:R0:W1:Y:S01]  /*13d0*/  LDC.64 R14, c[0x4][R0] ;  /* 0x01000000000e7b82 */ /* 0x0000620000000a00 */
[----:B------:R-:W-:Y:S01]  /*13e0*/  IMAD.U32 R5, RZ, RZ, UR5 ;  /* 0x00000005ff057e24 */ /* 0x000fe2000f8e00ff */
[----:B------:R-:W-:Y:S01]  /*13f0*/  ULDC.64 UR4, c[0x4][0x70] ;  /* 0x01001c0000047ab9 */ /* 0x000fe20000000a00 */
[----:B------:R-:W-:Y:S02]  /*1400*/  IMAD.U32 R10, RZ, RZ, UR6 ;  /* 0x00000006ff0a7e24 */ /* 0x000fe4000f8e00ff */
[----:B------:R-:W-:Y:S02]  /*1410*/  IMAD.U32 R6, RZ, RZ, UR4 ;  /* 0x00000004ff067e24 */ /* 0x000fe4000f8e00ff */
[----:B------:R-:W-:-:S02]  /*1420*/  IMAD.U32 R7, RZ, RZ, UR5 ;  /* 0x00000005ff077e24 */ /* 0x000fc4000f8e00ff */
[----:B------:R-:W-:Y:S02]  /*1430*/  IMAD.U32 R11, RZ, RZ, UR7 ;  /* 0x00000007ff0b7e24 */ /* 0x000fe4000f8e00ff */
[----:B------:R-:W-:Y:S02]  /*1440*/  IMAD.MOV.U32 R8, RZ, RZ, 0x1e1 ;  /* 0x000001e1ff087424 */ /* 0x000fe400078e00ff */
[----:B------:R-:W-:Y:S02]  /*1450*/  IMAD.MOV.U32 R12, RZ, RZ, 0x1 ;  /* 0x00000001ff0c7424 */ /* 0x000fe400078e00ff */
[----:B0-----:R-:W-:-:S07]  /*1460*/  IMAD.MOV.U32 R13, RZ, RZ, RZ ;  /* 0x000000ffff0d7224 */ /* 0x001fce00078e00ff */
[----:B------:R-:W-:-:S07]  /*1470*/  LEPC R20, `(.L_x_13) ;  /* 0x000000001014794e */ /* 0x000fce0000000000 */
[----:B-1---5:R-:W-:Y:S05]  /*1480*/  CALL.ABS.NOINC R14 ;  /* 0x000000000e007343 */ /* 0x022fea0003c00000 */
.L_x_13:
[----:B------:R-:W-:-:S13]  /*1490*/  ISETP.NE.AND P0, PT, R70, 0x3, PT ;  /* 0x000000034600780c */ /* 0x000fda0003f05270 */
[----:B------:R-:W-:Y:S05]  /*14a0*/  @!P0 BRA `(.L_x_14) ;  /* 0x0000000000048947 */ /* 0x000fea0003800000 */
[----:B------:R-:W-:Y:S01]  /*14b0*/  BPT.TRAP 0x1 ;  /* 0x000000040000795c */ /* 0x000fe20000300000 */
.L_x_14:
[----:B------:R-:W-:Y:S02]  /*14c0*/  IMAD.U32 R3, RZ, RZ, UR39 ;  /* 0x00000027ff037e24 */ /* 0x000fe4000f8e00ff */
[----:B------:R-:W-:-:S03]  /*14d0*/  IMAD.U32 R0, RZ, RZ, UR38 ;  /* 0x00000026ff007e24 */ /* 0x000fc6000f8e00ff */
[----:B------:R-:W-:Y:S02]  /*14e0*/  LEA R3, R3, UR48, 0x3 ;  /* 0x0000003003037c11 */ /* 0x000fe4000f8e18ff */
[----:B------:R-:W-:-:S04]  /*14f0*/  SHF.L.U32 R0, R0, 0x1f, RZ ;  /* 0x0000001f00007819 */ /* 0x000fc800000006ff */
[----:B------:R0:W1:Y:S01]  /*1500*/  SYNCS.PHASECHK.TRANS64.TRYWAIT P1, [R3+URZ], R0 ;  /* 0x00000000030075a7 */ /* 0x000062000802017f */
[----:B------:R-:W-:Y:S05]  /*1510*/  @!P0 BRA `(.L_x_15) ;  /* 0x0000000000048947 */ /* 0x000fea0003800000 */
[----:B------:R-:W-:Y:S01]  /*1520*/  BPT.TRAP 0x1 ;  /* 0x000000040000795c */ /* 0x000fe20000300000 */
.L_x_15:
[----:B------:R-:W-:-:S05]  /*1530*/  IMAD.U32 R4, RZ, RZ, UR47 ;  /* 0x0000002fff047e24 */ /* 0x000fca000f8e00ff */
[----:B------:R-:W-:Y:S01]  /*1540*/  ISETP.GE.AND P2, PT, R4, 0x1, PT ;  /* 0x000000010400780c */ /* 0x000fe20003f46270 */
[----:B-1----:R-:W-:-:S12]  /*1550*/  @P1 BRA `(.L_x_16) ;  /* 0x0000000000081947 */ /* 0x002fd80003800000 */
[----:B------:R-:W1:Y:S02]  /*1560*/  SYNCS.PHASECHK.TRANS64.TRYWAIT P1, [R3+URZ], R0 ;  /* 0x00000000030075a7 */ /* 0x000e64000802017f */
[----:B-1----:R-:W-:Y:S05]  /*1570*/  @!P1 BRA `(.L_x_17) ;  /* 0x0000005000909947 */ /* 0x002fea0003800000 */
.L_x_16:
[----:B------:R-:W-:Y:S05]  /*1580*/  WARPSYNC.ALL ;  /* 0x0000000000007948 */ /* 0x000fea0003800000 */
[----:B------:R-:W-:Y:S01]  /*1590*/  UIADD3 UR4, UR48, 0x30180, URZ ;  /* 0x0003018030047890 */ /* 0x000fe2000fffe03f */
[----:B------:R-:W-:Y:S01]  /*15a0*/  WARPGROUP.ARRIVE ;  /* 0x00000000000079c5 */ /* 0x000fe20000000000 */
[----:B------:R-:W-:Y:S02]  /*15b0*/  ULEA UR10, UR39, UR49, 0xb ;  /* 0x00000031270a7291 */ /* 0x000fe4000f8e583f */
[----:B------:R-:W-:Y:S01]  /*15c0*/  USHF.R.U32.HI UR4, URZ, 0x4, UR4 ;  /* 0x000000043f047899 */ /* 0x000fe20008011604 */
[----:B------:R-:W-:Y:S01]  /*15d0*/  UMOV UR5, 0x80000020 ;  /* 0x8000002000057882 */ /* 0x000fe20000000000 */
[----:B------:R-:W-:-:S02]  /*15e0*/  UMOV UR7, 0x80000020 ;  /* 0x8000002000077882 */ /* 0x000fc40000000000 */
[----:B------:R-:W-:Y:S02]  /*15f0*/  ULOP3.LUT UR4, UR4, 0x3fff, URZ, 0xc0, !UPT ;  /* 0x00003fff04047892 */ /* 0x000fe4000f8ec03f */
[----:B------:R-:W-:Y:S02]  /*1600*/  UIADD3 UR11, UR10, 0x200, URZ ;  /* 0x000002000a0b7890 */ /* 0x000fe4000fffe03f */
[----:B------:R-:W-:Y:S02]  /*1610*/  ULOP3.LUT UR8, UR4, 0x10000, URZ, 0xfc, !UPT ;  /* 0x0001000004087892 */ /* 0x000fe4000f8efc3f */
[----:B------:R-:W-:Y:S02]  /*1620*/  UIADD3 UR12, UR10, 0x400, URZ ;  /* 0x000004000a0c7890 */ /* 0x000fe4000fffe03f */
[----:B------:R-:W-:Y:S01]  /*1630*/  ULEA UR9, UR39, UR8, 0x6 ;  /* 0x0000000827097291 */ /* 0x000fe2000f8e303f */
[----:B------:R-:W-:Y:S01]  /*1640*/  UMOV UR4, UR10 ;  /* 0x0000000a00047c82 */ /* 0x000fe20008000000 */
[----:B------:R-:W-:-:S05]  /*1650*/  UIADD3 UR13, UR10, 0x600, URZ ;  /* 0x000006000a0d7890 */ /* 0x000fca000fffe03f */
[----:B------:R-:W-:Y:S02]  /*1660*/  UMOV UR6, UR9 ;  /* 0x0000000900067c82 */ /* 0x000fe40008000000 */
[----:B------:R-:W-:Y:S01]  /*1670*/  HGMMA.64x16x16.F32 R48, gdesc[UR4], RZ, !UPT, gsb0 ;  /* 0x00200000043079f0 */ /* 0x000fe2000c0008ff */
[----:B------:R-:W-:Y:S01]  /*1680*/  UMOV UR4, UR11 ;  /* 0x0000000b00047c82 */ /* 0x000fe20008000000 */
[----:B------:R-:W-:Y:S01]  /*1690*/  UMOV UR5, 0x80000020 ;  /* 0x8000002000057882 */ /* 0x000fe20000000000 */
[----:B------:R-:W-:Y:S01]  /*16a0*/  UIADD3 UR11, UR10, 0x402, URZ ;  /* 0x000004020a0b7890 */ /* 0x000fe2000fffe03f */
[----:B------:R-:W-:Y:S02]  /*16b0*/  WARPGROUP.DEPBAR.LE gsb0, 0x0 ;  /* 0x00008000000079c5 */ /* 0x000fe40000010000 */
[----:B------:R-:W-:-:S06]  /*16c0*/  WARPGROUP.ARRIVE ;  /* 0x00000000000079c5 */ /* 0x000fcc0000000000 */
[----:B------:R-:W-:Y:S01]  /*16d0*/  HGMMA.64x16x16.F32 R40, gdesc[UR4], RZ, !UPT, gsb0 ;  /* 0x00200000042879f0 */ /* 0x000fe2000c0008ff */
[----:B------:R-:W-:Y:S01]  /*16e0*/  UMOV UR4, UR12 ;  /* 0x0000000c00047c82 */ /* 0x000fe20008000000 */
[----:B------:R-:W-:Y:S01]  /*16f0*/  UMOV UR5, 0x80000020 ;  /* 0x8000002000057882 */ /* 0x000fe20000000000 */
        /* <DEDUP_REMOVED lines=8> */
[----:B------:R-:W-:Y:S02]  /*1780*/  UIADD3 UR4, UR10, 0x2, URZ ;  /* 0x000000020a047890 */ /* 0x000fe4000fffe03f */
[----:B------:R-:W-:Y:S01]  /*1790*/  UIADD3 UR6, UR9, 0x2, URZ ;  /* 0x0000000209067890 */ /* 0x000fe2000fffe03f */
[----:B------:R-:W-:Y:S01]  /*17a0*/  UMOV UR5, 0x80000020 ;  /* 0x8000002000057882 */ /* 0x000fe20000000000 */
[----:B------:R-:W-:Y:S01]  /*17b0*/  UMOV UR7, 0x80000020 ;  /* 0x8000002000077882 */ /* 0x000fe20000000000 */
[----:B------:R-:W-:Y:S02]  /*17c0*/  UIADD3 UR9, UR10, 0x202, URZ ;  /* 0x000002020a097890 */ /* 0x000fe4000fffe03f */
[----:B------:R-:W-:Y:S01]  /*17d0*/  UIADD3 UR10, UR10, 0x602, URZ ;  /* 0x000006020a0a7890 */ /* 0x000fe2000fffe03f */
[----:B------:R-:W-:Y:S02]  /*17e0*/  WARPGROUP.DEPBAR.LE gsb0, 0x0 ;  /* 0x00008000000079c5 */ /* 0x000fe40000010000 */
[----:B------:R-:W-:-:S06]  /*17f0*/  WARPGROUP.ARRIVE ;  /* 0x00000000000079c5 */ /* 0x000fcc0000000000 */
[----:B------:R-:W-:Y:S01]  /*1800*/  HGMMA.64x16x16.F32 R48, gdesc[UR4], R48, gsb0 ;  /* 0x00200000043079f0 */ /* 0x000fe20008000830 */
[----:B------:R-:W-:Y:S01]  /*1810*/  UMOV UR4, UR9 ;  /* 0x0000000900047c82 */ /* 0x000fe20008000000 */
[----:B------:R-:W-:Y:S01]  /*1820*/  UMOV UR5, 0x80000020 ;  /* 0x8000002000057882 */ /* 0x000fe20000000000 */
        /* <DEDUP_REMOVED lines=12> */
[----:B------:R-:W-:Y:S03]  /*18f0*/  HGMMA.64x16x16.F32 R24, gdesc[UR4], R24, gsb0 ;  /* 0x00200000041879f0 */ /* 0x000fe60008000818 */
[----:B------:R-:W-:Y:S02]  /*1900*/  WARPGROUP.DEPBAR.LE gsb0, 0x0 ;  /* 0x00008000000079c5 */ /* 0x000fe40000010000 */
[----:B------:R-:W-:Y:S05]  /*1910*/  @!P2 BRA `(.L_x_18) ;  /* 0x000000040068a947 */ /* 0x000fea0003800000 */
[----:B------:R-:W-:Y:S01]  /*1920*/  UIADD3 UR9, UR39, 0x1, URZ ;  /* 0x0000000127097890 */ /* 0x000fe2000fffe03f */
[----:B01----:R-:W-:Y:S01]  /*1930*/  IMAD.U32 R0, RZ, RZ, UR47 ;  /* 0x0000002fff007e24 */ /* 0x003fe2000f8e00ff */
[----:B------:R-:W-:Y:S02]  /*1940*/  UMOV UR10, UR39 ;  /* 0x00000027000a7c82 */ /* 0x000fe40008000000 */
[----:B------:R-:W-:-:S04]  /*1950*/  UISETP.NE.AND UP0, UPT, UR9, 0x6, UPT ;  /* 0x000000060900788c */ /* 0x000fc8000bf05270 */
[----:B------:R-:W-:Y:S02]  /*1960*/  USEL UR4, URZ, 0x1, UP0 ;  /* 0x000000013f047887 */ /* 0x000fe40008000000 */
[----:B------:R-:W-:Y:S02]  /*1970*/  USEL UR9, UR9, URZ, UP0 ;  /* 0x0000003f09097287 */ /* 0x000fe40008000000 */
[----:B------:R-:W-:-:S06]  /*1980*/  ULOP3.LUT UR4, UR38, UR4, URZ, 0x3c, !UPT ;  /* 0x0000000426047292 */ /* 0x000fcc000f8e3c3f */
[----:B------:R-:W-:-:S07]  /*1990*/  IMAD.U32 R5, RZ, RZ, UR4 ;  /* 0x00000004ff057e24 */ /* 0x000fce000f8e00ff */
.L_x_25:
[----:B01----:R-:W-:Y:S05]  /*19a0*/  @!P0 BRA `(.L_x_19) ;  /* 0x0000000000048947 */ /* 0x003fea0003800000 */
[----:B------:R-:W-:Y:S01]  /*19b0*/  BPT.TRAP 0x1 ;  /* 0x000000040000795c */ /* 0x000fe20000300000 */
.L_x_19:
[----:B------:R-:W-:Y:S01]  /*19c0*/  ULEA UR4, UR9, UR48, 0x3 ;  /* 0x0000003009047291 */ /* 0x000fe2000f8e183f */
[----:B------:R-:W-:-:S08]  /*19d0*/  SHF.L.U32 R3, R5, 0x1f, RZ ;  /* 0x0000001f05037819 */ /* 0x000fd000000006ff */
[----:B------:R0:W1:Y:S01]  /*19e0*/  SYNCS.PHASECHK.TRANS64.TRYWAIT P1, [UR4], R3 ;  /* 0x00000003ff0075a7 */ /* 0x0000620008020144 */
[----:B------:R-:W-:Y:S05]  /*19f0*/  @!P0 BRA `(.L_x_20) ;  /* 0x0000000000048947 */ /* 0x000fea0003800000 */
[----:B------:R-:W-:Y:S01]  /*1a00*/  BPT.TRAP 0x1 ;  /* 0x000000040000795c */ /* 0x000fe20000300000 */
.L_x_20:
[----:B-1----:R-:W-:Y:S05]  /*1a10*/  @P1 BRA `(.L_x_21) ;  /* 0x0000000000081947 */ /* 0x002fea0003800000 */
[----:B------:R-:W1:Y:S02]  /*1a20*/  SYNCS.PHASECHK.TRANS64.TRYWAIT P1, [UR4], R3 ;  /* 0x00000003ff0075a7 */ /* 0x000e640008020144 */
[----:B-1----:R-:W-:Y:S05]  /*1a30*/  @!P1 BRA `(.L_x_22) ;  /* 0x0000004c00749947 */ /* 0x002fea0003800000 */
.L_x_21:
[----:B------:R-:W-:Y:S01]  /*1a40*/  ULEA UR11, UR9, UR8, 0x6 ;  /* 0x00000008090b7291 */ /* 0x000fe2000f8e303f */
[----:B------:R-:W-:Y:S01]  /*1a50*/  WARPGROUP.ARRIVE ;  /* 0x00000000000079c5 */ /* 0x000fe20000000000 */
[----:B------:R-:W-:Y:S01]  /*1a60*/  ULEA UR12, UR9, UR49, 0xb ;  /* 0x00000031090c7291 */ /* 0x000fe2000f8e583f */
[----:B------:R-:W-:Y:S01]  /*1a70*/  UMOV UR7, 0x80000020 ;  /* 0x8000002000077882 */ /* 0x000fe20000000000 */
[----:B------:R-:W-:Y:S02]  /*1a80*/  UMOV UR5, 0x80000020 ;  /* 0x8000002000057882 */ /* 0x000fe40000000000 */
[----:B------:R-:W-:Y:S01]  /*1a90*/  UIADD3 UR13, UR12, 0x200, URZ ;  /* 0x000002000c0d7890 */ /* 0x000fe2000fffe03f */
[----:B------:R-:W-:Y:S02]  /*1aa0*/  UMOV UR6, UR11 ;  /* 0x0000000b00067c82 */ /* 0x000fe40008000000 */
[----:B------:R-:W-:Y:S01]  /*1ab0*/  UMOV UR4, UR12 ;  /* 0x0000000c00047c82 */ /* 0x000fe20008000000 */
[----:B------:R-:W-:Y:S01]  /*1ac0*/  UIADD3 UR14, UR12, 0x400, URZ ;  /* 0x000004000c0e7890 */ /* 0x000fe2000fffe03f */
[----:B------:R-:W-:Y:S01]  /*1ad0*/  HGMMA.64x16x16.F32 R48, gdesc[UR4], R48, gsb0 ;  /* 0x00200000043079f0 */ /* 0x000fe20008000830 */
[----:B------:R-:W-:Y:S01]  /*1ae0*/  UMOV UR5, 0x80000020 ;  /* 0x8000002000057882 */ /* 0x000fe20000000000 */
[----:B------:R-:W-:Y:S01]  /*1af0*/  UMOV UR4, UR13 ;  /* 0x0000000d00047c82 */ /* 0x000fe20008000000 */
[----:B------:R-:W-:-:S02]  /*1b00*/  UIADD3 UR15, UR12, 0x600, URZ ;  /* 0x000006000c0f7890 */ /* 0x000fc4000fffe03f */
        /* <DEDUP_REMOVED lines=40> */
[----:B------:R-:W-:Y:S01]  /*1d90*/  BPT.TRAP 0x1 ;  /* 0x000000040000795c */ /* 0x000fe20000300000 */
.L_x_23:
[----:B------:R-:W-:Y:S01]  /*1da0*/  ULEA UR4, UR10, UR48, 0x3 ;  /* 0x000000300a047291 */ /* 0x000fe2000f8e183f */
[----:B------:R-:W-:-:S03]  /*1db0*/  ISETP.GT.U32.AND P1, PT, R18, 0x1, PT ;  /* 0x000000011200780c */ /* 0x000fc60003f24070 */
[----:B------:R-:W-:-:S04]  /*1dc0*/  UIADD3 UR4, UR4, 0x30, URZ ;  /* 0x0000003004047890 */ /* 0x000fc8000fffe03f */
[----:B------:R-:W-:-:S09]  /*1dd0*/  UPRMT UR4, URZ, 0x654, UR4 ;  /* 0x000006543f047896 */ /* 0x000fd20008000004 */
[----:B------:R-:W-:Y:S01]  /*1de0*/  SYNCS.ARRIVE.TRANS64.RED.A1T0 RZ, [UR4], RZ ;  /* 0x000000ffffff79a7 */ /* 0x000fe20008100404 */
[----:B------:R-:W-:Y:S05]  /*1df0*/  @P1 BRA `(.L_x_24) ;  /* 0x0000000000041947 */ /* 0x000fea0003800000 */
[----:B------:R-:W-:Y:S01]  /*1e00*/  BPT.TRAP 0x1 ;  /* 0x000000040000795c */ /* 0x000fe20000300000 */
.L_x_24:
[----:B------:R-:W-:Y:S01]  /*1e10*/  UIADD3 UR9, UR9, 0x1, URZ ;  /* 0x0000000109097890 */ /* 0x000fe2000fffe03f */
[C---:B------:R-:W-:Y:S01]  /*1e20*/  ISETP.GT.AND P1, PT, R0.reuse, 0x1, PT ;  /* 0x000000010000780c */ /* 0x040fe20003f24270 */
[----:B------:R-:W-:Y:S01]  /*1e30*/  UIADD3 UR10, UR10, 0x1, URZ ;  /* 0x000000010a0a7890 */ /* 0x000fe2000fffe03f */
[----:B------:R-:W-:Y:S01]  /*1e40*/  VIADD R0, R0, 0xffffffff ;  /* 0xffffffff00007836 */ /* 0x000fe20000000000 */
[----:B------:R-:W-:Y:S02]  /*1e50*/  UISETP.NE.AND UP0, UPT, UR9, 0x6, UPT ;  /* 0x000000060900788c */ /* 0x000fe4000bf05270 */
[----:B------:R-:W-:Y:S02]  /*1e60*/  UISETP.NE.AND UP1, UPT, UR10, 0x6, UPT ;  /* 0x000000060a00788c */ /* 0x000fe4000bf25270 */
[----:B------:R-:W-:Y:S02]  /*1e70*/  USEL UR4, URZ, 0x1, UP0 ;  /* 0x000000013f047887 */ /* 0x000fe40008000000 */
[----:B------:R-:W-:-:S02]  /*1e80*/  USEL UR9, UR9, URZ, UP0 ;  /* 0x0000003f09097287 */ /* 0x000fc40008000000 */
[----:B------:R-:W-:Y:S02]  /*1e90*/  USEL UR10, UR10, URZ, UP1 ;  /* 0x0000003f0a0a7287 */ /* 0x000fe40008800000 */
[----:B------:R-:W-:Y:S01]  /*1ea0*/  LOP3.LUT R5, R5, UR4, RZ, 0x3c, !PT ;  /* 0x0000000405057c12 */ /* 0x000fe2000f8e3cff */
[----:B------:R-:W-:Y:S09]  /*1eb0*/  @P1 BRA `(.L_x_25) ;  /* 0xfffffff800b81947 */ /* 0x000ff2000383ffff */
.L_x_18:
[----:B01----:R-:W0:Y:S02]  /*1ec0*/  LDC R0, c[0x0][0x28c] ;  /* 0x0000a300ff007b82 */ /* 0x003e240000000800 */
[----:B0-----:R-:W-:-:S13]  /*1ed0*/  ISETP.GE.AND P1, PT, R0, 0x1, PT ;  /* 0x000000010000780c */ /* 0x001fda0003f26270 */
[----:B------:R-:W-:Y:S05]  /*1ee0*/  @!P1 BRA `(.L_x_26) ;  /* 0x0000000000349947 */ /* 0x000fea0003800000 */
[----:B------:R-:W-:Y:S05]  /*1ef0*/  @!P0 BRA `(.L_x_27) ;  /* 0x0000000000048947 */ /* 0x000fea0003800000 */
[----:B------:R-:W-:Y:S01]  /*1f00*/  BPT.TRAP 0x1 ;  /* 0x000000040000795c */ /* 0x000fe20000300000 */
.L_x_27:
[----:B------:R-:W-:Y:S01]  /*1f10*/  UIADD3 UR6, UR47, UR39, URZ ;  /* 0x000000272f067290 */ /* 0x000fe2000fffe03f */
[----:B------:R-:W-:-:S03]  /*1f20*/  ISETP.GT.U32.AND P0, PT, R18, 0x1, PT ;  /* 0x000000011200780c */ /* 0x000fc60003f04070 */
[----:B------:R-:W-:-:S04]  /*1f30*/  UIMAD.WIDE.U32 UR4, UR6, -0x55555555, URZ ;  /* 0xaaaaaaab060478a5 */ /* 0x000fc8000f8e003f */
[----:B------:R-:W-:-:S04]  /*1f40*/  USHF.R.U32.HI UR4, URZ, 0x2, UR5 ;  /* 0x000000023f047899 */ /* 0x000fc80008011605 */
[----:B------:R-:W-:-:S04]  /*1f50*/  UIMAD UR6, UR4, -0x6, UR6 ;  /* 0xfffffffa040678a4 */ /* 0x000fc8000f8e0206 */
[----:B------:R-:W-:-:S04]  /*1f60*/  ULEA UR6, UR6, UR48, 0x3 ;  /* 0x0000003006067291 */ /* 0x000fc8000f8e183f */
[----:B------:R-:W-:-:S04]  /*1f70*/  UIADD3 UR6, UR6, 0x30, URZ ;  /* 0x0000003006067890 */ /* 0x000fc8000fffe03f */
[----:B------:R-:W-:-:S09]  /*1f80*/  UPRMT UR6, URZ, 0x654, UR6 ;  /* 0x000006543f067896 */ /* 0x000fd20008000006 */
[----:B------:R-:W-:Y:S01]  /*1f90*/  SYNCS.ARRIVE.TRANS64.RED.A1T0 RZ, [UR6], RZ ;  /* 0x000000ffffff79a7 */ /* 0x000fe20008100406 */
[----:B------:R-:W-:Y:S05]  /*1fa0*/  @P0 BRA `(.L_x_26) ;  /* 0x0000000000040947 */ /* 0x000fea0003800000 */
[----:B------:R-:W-:Y:S01]  /*1fb0*/  BPT.TRAP 0x1 ;  /* 0x000000040000795c */ /* 0x000fe20000300000 */
.L_x_26:
[----:B------:R-:W-:Y:S01]  /*1fc0*/  IMAD.SHL.U32 R3, R72, 0x10, RZ ;  /* 0x0000001048037824 */ /* 0x000fe200078e00ff */
[----:B------:R-:W-:Y:S01]  /*1fd0*/  UIADD3 UR39, UR43, UR39, URZ ;  /* 0x000000272b277290 */ /* 0x000fe2000fffe03f */
[----:B------:R-:W-:Y:S01]  /*1fe0*/  SHF.R.S32.HI R11, RZ, 0x1f, R71 ;  /* 0x0000001fff0b7819 */ /* 0x000fe20000011447 */
[----:B------:R-:W-:Y:S01]  /*1ff0*/  ULDC UR7, c[0x0][0x288] ;  /* 0x0000a20000077ab9 */ /* 0x000fe20000000800 */
[----:B------:R-:W-:Y:S01]  /*2000*/  IMAD.SHL.U32 R6, R73, 0x200, RZ ;  /* 0x0000020049067824 */ /* 0x000fe200078e00ff */
[C---:B------:R-:W-:Y:S01]  /*2010*/  LOP3.LUT R12, R3.reuse, 0x6, R63, 0xf8, !PT ;  /* 0x00000006030c7812 */ /* 0x040fe200078ef83f */
[----:B------:R-:W-:Y:S01]  /*2020*/  UISETP.GT.U32.AND UP0, UPT, UR39, 0x5, UPT ;  /* 0x000000052700788c */ /* 0x000fe2000bf04070 */
[----:B------:R-:W-:Y:S01]  /*2030*/  ISETP.GE.AND P0, PT, R3, UR7, PT ;  /* 0x0000000703007c0c */ /* 0x000fe2000bf06270 */
[----:B------:R-:W-:Y:S01]  /*2040*/  ULDC.64 UR4, c[0x0][0x5d0] ;  /* 0x0001740000047ab9 */ /* 0x000fe20000000a00 */
[----:B------:R-:W-:Y:S01]  /*2050*/  SHF.R.S32.HI R13, RZ, 0x1f, R12 ;  /* 0x0000001fff0d7819 */ /* 0x000fe2000001140c */
[----:B------:R-:W-:Y:S01]  /*2060*/  ULDC UR10, c[0x0][0x284] ;  /* 0x0000a100000a7ab9 */ /* 0x000fe20000000800 */
[----:B------:R-:W-:Y:S01]  /*2070*/  IMAD R0, R11, UR4, RZ ;  /* 0x000000040b007c24 */ /* 0x000fe2000f8e02ff */
[----:B------:R-:W-:Y:S01]  /*2080*/  UISETP.LT.U32.AND UP0, UPT, UR43, 0x6, UP0 ;  /* 0x000000062b00788c */ /* 0x000fe20008701070 */
[----:B------:R-:W-:Y:S01]  /*2090*/  ISETP.GE.OR P0, PT, R6, UR10, P0 ;  /* 0x0000000a06007c0c */ /* 0x000fe20008706670 */
[----:B------:R-:W-:Y:S01]  /*20a0*/  UISETP.GE.U32.AND UP1, UPT, UR43, 0x6, UPT ;  /* 0x000000062b00788c */ /* 0x000fe2000bf26070 */
[C---:B------:R-:W-:Y:S01]  /*20b0*/  IMAD R7, R71.reuse, UR5, R0 ;  /* 0x0000000547077c24 */ /* 0x040fe2000f8e0200 */
[----:B------:R-:W-:Y:S01]  /*20c0*/  USEL UR6, URZ, 0x1, !UP0 ;  /* 0x000000013f067887 */ /* 0x000fe2000c000000 */
[----:B------:R-:W-:Y:S01]  /*20d0*/  IMAD.WIDE.U32 R4, R71, UR4, R12 ;  /* 0x0000000447047c25 */ /* 0x000fe2000f8e000c */
[----:B------:R-:W-:Y:S01]  /*20e0*/  UIMAD.WIDE.U32 UR4, UR39, -0x55555555, URZ ;  /* 0xaaaaaaab270478a5 */ /* 0x000fe2000f8e003f */
[----:B------:R-:W-:-:S02]  /*20f0*/  ULDC.64 UR8, c[0x0][0x5c8] ;  /* 0x0001720000087ab9 */ /* 0x000fc40000000a00 */
[----:B------:R-:W-:Y:S01]  /*2100*/  IMAD.WIDE R20, R73, 0x200, R22 ;  /* 0x0000020049147825 */ /* 0x000fe200078e0216 */
[----:B------:R-:W-:Y:S02]  /*2110*/  USHF.R.U32.HI UR4, URZ, 0x2, UR5 ;  /* 0x000000023f047899 */ /* 0x000fe40008011605 */
[----:B------:R-:W-:Y:S01]  /*2120*/  ULOP3.LUT UR38, UR38, UR6, URZ, 0x3c, !UPT ;  /* 0x0000000626267292 */ /* 0x000fe2000f8e3c3f */
[----:B------:R-:W-:Y:S01]  /*2130*/  IMAD R9, R21, UR8, RZ ;  /* 0x0000000815097c24 */ /* 0x000fe2000f8e02ff */
[----:B------:R-:W-:Y:S01]  /*2140*/  UIMAD UR39, UR4, -0x6, UR39 ;  /* 0xfffffffa042778a4 */ /* 0x000fe2000f8e0227 */
[----:B------:R-:W-:Y:S01]  /*2150*/  IMAD.IADD R5, R5, 0x1, R7 ;  /* 0x0000000105057824 */ /* 0x000fe200078e0207 */
[----:B------:R-:W-:Y:S01]  /*2160*/  @UP1 ULOP3.LUT UR38, UR38, 0x1, UR4, 0x78, !UPT ;  /* 0x0000000126261892 */ /* 0x000fe2000f8e7804 */
[C---:B------:R-:W-:Y:S02]  /*2170*/  IMAD R9, R20.reuse, UR9, R9 ;  /* 0x0000000914097c24 */ /* 0x040fe4000f8e0209 */
[----:B------:R-:W-:-:S04]  /*2180*/  IMAD.WIDE.U32 R72, R20, UR8, R4 ;  /* 0x0000000814487c25 */ /* 0x000fc8000f8e0004 */
[----:B------:R-:W-:Y:S01]  /*2190*/  IMAD.MOV.U32 R0, RZ, RZ, -0x1 ;  /* 0xffffffffff007424 */ /* 0x000fe200078e00ff */
[----:B------:R-:W-:Y:S06]  /*21a0*/  @P0 BRA `(.L_x_28) ;  /* 0x0000002800480947 */ /* 0x000fec0003800000 */
[----:B-----5:R-:W-:Y:S01]  /*21b0*/  FSETP.NEU.AND P1, PT, R56, RZ, PT ;  /* 0x000000ff3800720b */ /* 0x020fe20003f2d000 */
[----:B------:R-:W-:Y:S01]  /*21c0*/  IMAD.IADD R4, R69, 0x1, -R6 ;  /* 0x0000000145047824 */ /* 0x000fe200078e0a06 */
[----:B------:R-:W-:Y:S01]  /*21d0*/  BSSY B0, `(.L_x_28) ;  /* 0x000028f000007945 */ /* 0x000fe20003800000 */
[----:B------:R-:W-:Y:S02]  /*21e0*/  IMAD.IADD R3, R62, 0x1, -R3 ;  /* 0x000000013e037824 */ /* 0x000fe400078e0a03 */
[----:B------:R-:W-:Y:S01]  /*21f0*/  IMAD.IADD R83, R73, 0x1, R9 ;  /* 0x0000000149537824 */ /* 0x000fe200078e0209 */
[----:B------:R-:W-:-:S04]  /*2200*/  ISETP.GT.AND P0, PT, R4, RZ, PT ;  /* 0x000000ff0400720c */ /* 0x000fc80003f04270 */
[----:B------:R-:W-:-:S03]  /*2210*/  ISETP.GT.AND P2, PT, R3, RZ, P0 ;  /* 0x000000ff0300720c */ /* 0x000fc60000744270 */
[----:B------:R-:W-:Y:S10]  /*2220*/  @!P1 BRA `(.L_x_29) ;  /* 0x0000001c00389947 */ /* 0x000ff40003800000 */
[----:B------:R-:W0:Y:S01]  /*2230*/  LDC.64 R76, c[0x0][0x5b8] ;  /* 0x00016e00ff4c7b82 */ /* 0x000e220000000a00 */
[----:B------:R-:W-:-:S07]  /*2240*/  ULDC.64 UR4, c[0x0][0x5c0] ;  /* 0x0001700000047ab9 */ /* 0x000fce0000000a00 */
[----:B------:R-:W1:Y:S08]  /*2250*/  LDC.64 R84, c[0x0][0x5b0] ;  /* 0x00016c00ff547b82 */ /* 0x000e700000000a00 */
[----:B------:R-:W2:Y:S01]  /*2260*/  LDC.64 R80, c[0x0][0x5a8] ;  /* 0x00016a00ff507b82 */ /* 0x000ea20000000a00 */
[-C--:B0-----:R-:W-:Y:S02]  /*2270*/  IMAD R6, R11, R76.reuse, RZ ;  /* 0x0000004c0b067224 */ /* 0x081fe400078e02ff */
[----:B------:R-:W-:-:S04]  /*2280*/  IMAD.WIDE.U32 R74, R71, R76, R12 ;  /* 0x0000004c474a7225 */ /* 0x000fc800078e000c */
[----:B------:R-:W-:Y:S02]  /*2290*/  IMAD R77, R71, R77, R6 ;  /* 0x0000004d474d7224 */ /* 0x000fe400078e0206 */
[-C--:B-1----:R-:W-:Y:S02]  /*22a0*/  IMAD R5, R21, R84.reuse, RZ ;  /* 0x0000005415057224 */ /* 0x082fe400078e02ff */
[----:B------:R-:W-:Y:S02]  /*22b0*/  IMAD.IADD R11, R75, 0x1, R77 ;  /* 0x000000014b0b7824 */ /* 0x000fe400078e024d */
[----:B------:R-:W-:Y:S02]  /*22c0*/  IMAD.MOV.U32 R10, RZ, RZ, R74 ;  /* 0x000000ffff0a7224 */ /* 0x000fe400078e004a */
[C---:B------:R-:W-:Y:S02]  /*22d0*/  IMAD R79, R20.reuse, R85, R5 ;  /* 0x00000055144f7224 */ /* 0x040fe400078e0205 */
[----:B------:R-:W-:-:S04]  /*22e0*/  IMAD.WIDE.U32 R8, R20, R84, R10 ;  /* 0x0000005414087225 */ /* 0x000fc800078e000a */
[----:B------:R-:W-:Y:S01]  /*22f0*/  IMAD.IADD R5, R9, 0x1, R79 ;  /* 0x0000000109057824 */ /* 0x000fe200078e024f */
[----:B--2---:R-:W-:-:S04]  /*2300*/  LEA R6, P1, R8, R80, 0x1 ;  /* 0x0000005008067211 */ /* 0x004fc800078208ff */
[----:B------:R-:W-:-:S05]  /*2310*/  LEA.HI.X R7, R8, R81, R5, 0x1, P1 ;  /* 0x0000005108077211 */ /* 0x000fca00008f0c05 */
[----:B------:R-:W2:Y:S01]  /*2320*/  @P2 LDG.E.LTC128B.U16 R5, desc[UR50][R6.64] ;  /* 0x0000003206052981 */ /* 0x000ea2000c1e1520 */
[----:B------:R-:W-:Y:S01]  /*2330*/  LEA R8, P1, R72, UR4, 0x1 ;  /* 0x0000000448087c11 */ /* 0x000fe2000f8208ff */
[----:B------:R-:W-:Y:S01]  /*2340*/  IMAD.WIDE.U32 R14, R20, R84, R12 ;  /* 0x00000054140e7225 */ /* 0x000fe200078e000c */
[----:B------:R-:W-:Y:S01]  /*2350*/  ISETP.GT.AND P3, PT, R3, 0x1, P0 ;  /* 0x000000010300780c */ /* 0x000fe20000764270 */
[----:B------:R-:W-:Y:S02]  /*2360*/  BSSY B1, `(.L_x_30) ;  /* 0x0000010000017945 */ /* 0x000fe40003800000 */
[----:B------:R-:W-:Y:S02]  /*2370*/  IMAD.IADD R15, R79, 0x1, R15 ;  /* 0x000000014f0f7824 */ /* 0x000fe400078e020f */
[----:B------:R-:W-:-:S04]  /*2380*/  IMAD.WIDE.U32 R14, R71, R76, R14 ;  /* 0x0000004c470e7225 */ /* 0x000fc800078e000e */
[----:B------:R-:W-:Y:S02]  /*2390*/  IMAD.IADD R15, R77, 0x1, R15 ;  /* 0x000000014d0f7824 */ /* 0x000fe400078e020f */
[----:B--2---:R-:W-:-:S05]  /*23a0*/  HADD2.F32 R9, -RZ, R5.H0_H0 ;  /* 0x20000005ff097230 */ /* 0x004fca0000004100 */
[----:B------:R-:W-:-:S04]  /*23b0*/  FMUL R9, R9, R56 ;  /* 0x0000003809097220 */ /* 0x000fc80000400000 */
[----:B------:R-:W-:-:S05]  /*23c0*/  FFMA R9, R48, R19, R9 ;  /* 0x0000001330097223 */ /* 0x000fca0000000009 */
[----:B------:R-:W-:Y:S02]  /*23d0*/  F2FP.F16.F32.PACK_AB R48, RZ, R9 ;  /* 0x00000009ff30723e */ /* 0x000fe400000000ff */
[----:B------:R-:W-:Y:S02]  /*23e0*/  LEA.HI.X R9, R72, UR5, R83, 0x1, P1 ;  /* 0x0000000548097c11 */ /* 0x000fe400088f0c53 */
[----:B------:R-:W-:-:S03]  /*23f0*/  LEA R72, P1, R14, R80, 0x1 ;  /* 0x000000500e487211 */ /* 0x000fc600078208ff */
[----:B------:R0:W-:Y:S01]  /*2400*/  @P2 STG.E.U16 desc[UR50][R8.64], R48 ;  /* 0x0000003008002986 */ /* 0x0001e2000c101532 */
[----:B------:R-:W-:Y:S01]  /*2410*/  LEA.HI.X R73, R14, R81, R15, 0x1, P1 ;  /* 0x000000510e497211 */ /* 0x000fe200008f0c0f */
[C---:B------:R-:W-:Y:S01]  /*2420*/  IMAD.SHL.U32 R14, R84.reuse, 0x8, RZ ;  /* 0x00000008540e7824 */ /* 0x040fe200078e00ff */
[----:B------:R-:W-:Y:S01]  /*2430*/  SHF.L.U64.HI R15, R84, 0x3, R85 ;  /* 0x00000003540f7819 */ /* 0x000fe20000010255 */
[----:B------:R-:W-:Y:S06]  /*2440*/  @!P3 BRA `(.L_x_31) ;  /* 0x000000000004b947 */ /* 0x000fec0003800000 */
[----:B------:R1:W5:Y:S02]  /*2450*/  LDG.E.LTC128B.U16 R5, desc[UR50][R72.64+0x2] ;  /* 0x0000023248057981 */ /* 0x000364000c1e1520 */
.L_x_31:
[----:B------:R-:W-:Y:S05]  /*2460*/  BSYNC B1 ;  /* 0x0000000000017941 */ /* 0x000fea0003800000 */
.L_x_30:
[----:B-----5:R-:W-:Y:S01]  /*2470*/  HADD2.F32 R21, -RZ, R5.H0_H0 ;  /* 0x20000005ff157230 */ /* 0x020fe20000004100 */
[----:B------:R-:W-:Y:S01]  /*2480*/  ISETP.GT.AND P1, PT, R4, 0x8, PT ;  /* 0x000000080400780c */ /* 0x000fe20003f24270 */
[----:B------:R-:W-:Y:S01]  /*2490*/  IMAD.WIDE.U32 R14, R20, R84, R14 ;  /* 0x00000054140e7225 */ /* 0x000fe200078e000e */
[----:B0-----:R-:W-:-:S03]  /*24a0*/  PRMT R48, R5, 0x7610, R48 ;  /* 0x0000761005307816 */ /* 0x001fc60000000030 */
[----:B------:R-:W-:Y:S01]  /*24b0*/  FMUL R10, R21, R56 ;  /* 0x00000038150a7220 */ /* 0x000fe20000400000 */
[----:B------:R-:W-:Y:S01]  /*24c0*/  IMAD.IADD R79, R79, 0x1, R15 ;  /* 0x000000014f4f7824 */ /* 0x000fe200078e020f */
[----:B------:R-:W-:Y:S02]  /*24d0*/  IADD3 R74, P4, R74, R14, RZ ;  /* 0x0000000e4a4a7210 */ /* 0x000fe40007f9e0ff */
[----:B------:R-:W-:Y:S01]  /*24e0*/  ISETP.GT.AND P2, PT, R3, RZ, P1 ;  /* 0x000000ff0300720c */ /* 0x000fe20000f44270 */
[----:B------:R-:W-:Y:S02]  /*24f0*/  FFMA R49, R49, R19, R10 ;  /* 0x0000001331317223 */ /* 0x000fe4000000000a */
[----:B------:R-:W-:Y:S01]  /*2500*/  IMAD.X R11, R79, 0x1, R11, P4 ;  /* 0x000000014f0b7824 */ /* 0x000fe200020e060b */
[----:B------:R-:W-:Y:S02]  /*2510*/  LEA R10, P4, R74, R80, 0x1 ;  /* 0x000000504a0a7211 */ /* 0x000fe400078808ff */
[----:B------:R-:W-:-:S02]  /*2520*/  F2FP.F16.F32.PACK_AB R49, RZ, R49 ;  /* 0x00000031ff31723e */ /* 0x000fc400000000ff */
[----:B------:R-:W-:-:S03]  /*2530*/  LEA.HI.X R11, R74, R81, R11, 0x1, P4 ;  /* 0x000000514a0b7211 */ /* 0x000fc600020f0c0b */
[----:B------:R0:W-:Y:S04]  /*2540*/  @P3 STG.E.U16 desc[UR50][R8.64+0x2], R49 ;  /* 0x0000023108003986 */ /* 0x0001e8000c101532 */
[----:B------:R-:W2:Y:S01]  /*2550*/  @P2 LDG.E.LTC128B.U16 R48, desc[UR50][R10.64] ;  /* 0x000000320a302981 */ /* 0x000ea2000c1e1520 */
[----:B------:R-:W-:Y:S01]  /*2560*/  IADD3 R14, P3, R12, R14, RZ ;  /* 0x0000000e0c0e7210 */ /* 0x000fe20007f7e0ff */
[----:B------:R-:W-:Y:S01]  /*2570*/  BSSY B1, `(.L_x_32) ;  /* 0x0000011000017945 */ /* 0x000fe20003800000 */
[----:B------:R-:W-:-:S03]  /*2580*/  LEA R12, P4, R58, R8, 0x1 ;  /* 0x000000083a0c7211 */ /* 0x000fc600078808ff */
[----:B------:R-:W-:Y:S01]  /*2590*/  IMAD.X R15, R13, 0x1, R79, P3 ;  /* 0x000000010d0f7824 */ /* 0x000fe200018e064f */
[----:B------:R-:W-:Y:S02]  /*25a0*/  SHF.L.U64.HI R13, R58, 0x1, R61 ;  /* 0x000000013a0d7819 */ /* 0x000fe4000001023d */
[----:B------:R-:W-:Y:S01]  /*25b0*/  ISETP.GT.AND P3, PT, R3, 0x1, P1 ;  /* 0x000000010300780c */ /* 0x000fe20000f64270 */
[----:B------:R-:W-:-:S04]  /*25c0*/  IMAD.WIDE.U32 R14, R71, R76, R14 ;  /* 0x0000004c470e7225 */ /* 0x000fc800078e000e */
[----:B------:R-:W-:Y:S01]  /*25d0*/  IMAD.X R13, R13, 0x1, R9, P4 ;  /* 0x000000010d0d7824 */ /* 0x000fe200020e0609 */
[----:B------:R-:W-:Y:S01]  /*25e0*/  LEA R20, P5, R14, R80, 0x1 ;  /* 0x000000500e147211 */ /* 0x000fe200078a08ff */
[----:B------:R-:W-:-:S05]  /*25f0*/  IMAD.IADD R15, R77, 0x1, R15 ;  /* 0x000000014d0f7824 */ /* 0x000fca00078e020f */
[----:B------:R-:W-:Y:S01]  /*2600*/  LEA.HI.X R21, R14, R81, R15, 0x1, P5 ;  /* 0x000000510e157211 */ /* 0x000fe200028f0c0f */
[----:B--2---:R-:W-:-:S05]  /*2610*/  HADD2.F32 R5, -RZ, R48.H0_H0 ;  /* 0x20000030ff057230 */ /* 0x004fca0000004100 */
[----:B------:R-:W-:-:S04]  /*2620*/  FMUL R5, R5, R56 ;  /* 0x0000003805057220 */ /* 0x000fc80000400000 */
[----:B------:R-:W-:-:S05]  /*2630*/  FFMA R5, R50, R19, R5 ;  /* 0x0000001332057223 */ /* 0x000fca0000000005 */
[----:B------:R-:W-:-:S05]  /*2640*/  F2FP.F16.F32.PACK_AB R5, RZ, R5 ;  /* 0x00000005ff05723e */ /* 0x000fca00000000ff */
[----:B------:R0:W-:Y:S01]  /*2650*/  @P2 STG.E.U16 desc[UR50][R12.64], R5 ;  /* 0x000000050c002986 */ /* 0x0001e2000c101532 */
[----:B------:R-:W-:Y:S05]  /*2660*/  @!P3 BRA `(.L_x_33) ;  /* 0x000000000004b947 */ /* 0x000fea0003800000 */
[----:B------:R2:W5:Y:S02]  /*2670*/  LDG.E.LTC128B.U16 R48, desc[UR50][R20.64+0x2] ;  /* 0x0000023214307981 */ /* 0x000564000c1e1520 */
.L_x_33:
[----:B------:R-:W-:Y:S05]  /*2680*/  BSYNC B1 ;  /* 0x0000000000017941 */ /* 0x000fea0003800000 */
.L_x_32:
[----:B0----5:R-:W-:Y:S01]  /*2690*/  HADD2.F32 R5, -RZ, R48.H0_H0 ;  /* 0x20000030ff057230 */ /* 0x021fe20000004100 */
[----:B------:R-:W-:Y:S01]  /*26a0*/  ISETP.GT.AND P2, PT, R3, 0x8, P0 ;  /* 0x000000080300780c */ /* 0x000fe20000744270 */
[----:B------:R-:W-:Y:S03]  /*26b0*/  BSSY B1, `(.L_x_34) ;  /* 0x0000007000017945 */ /* 0x000fe60003800000 */
[----:B------:R-:W-:-:S04]  /*26c0*/  FMUL R14, R5, R56 ;  /* 0x00000038050e7220 */ /* 0x000fc80000400000 */
[----:B------:R-:W-:-:S05]  /*26d0*/  FFMA R14, R51, R19, R14 ;  /* 0x00000013330e7223 */ /* 0x000fca000000000e */
[----:B------:R-:W-:-:S05]  /*26e0*/  F2FP.F16.F32.PACK_AB R14, RZ, R14 ;  /* 0x0000000eff0e723e */ /* 0x000fca00000000ff */
[----:B------:R0:W-:Y:S01]  /*26f0*/  @P3 STG.E.U16 desc[UR50][R12.64+0x2], R14 ;  /* 0x0000020e0c003986 */ /* 0x0001e2000c101532 */
[----:B------:R-:W-:Y:S05]  /*2700*/  @!P2 BRA `(.L_x_35) ;  /* 0x000000000004a947 */ /* 0x000fea0003800000 */
[----:B------:R3:W5:Y:S02]  /*2710*/  LDG.E.LTC128B.U16 R48, desc[UR50][R72.64+0x10] ;  /* 0x0000103248307981 */ /* 0x000764000c1e1520 */
.L_x_35:
[----:B------:R-:W-:Y:S05]  /*2720*/  BSYNC B1 ;  /* 0x0000000000017941 */ /* 0x000fea0003800000 */
.L_x_34:
[----:B-----5:R-:W-:Y:S01]  /*2730*/  HADD2.F32 R5, -RZ, R48.H0_H0 ;  /* 0x20000030ff057230 */ /* 0x020fe20000004100 */
        /* <DEDUP_REMOVED lines=8> */
.L_x_37:
[----:B------:R-:W-:Y:S05]  /*27c0*/  BSYNC B1 ;  /* 0x0000000000017941 */ /* 0x000fea0003800000 */
.L_x_36:
[----:B----45:R-:W-:Y:S01]  /*27d0*/  HADD2.F32 R5, -RZ, R48.H0_H0 ;  /* 0x20000030ff057230 */ /* 0x030fe20000004100 */
[----:B------:R-:W-:Y:S01]  /*27e0*/  ISETP.GT.AND P2, PT, R3, 0x8, P1 ;  /* 0x000000080300780c */ /* 0x000fe20000f44270 */
[----:B------:R-:W-:Y:S03]  /*27f0*/  BSSY B1, `(.L_x_38) ;  /* 0x0000007000017945 */ /* 0x000fe60003800000 */
[----:B0-----:R-:W-:-:S04]  /*2800*/  FMUL R14, R5, R56 ;  /* 0x00000038050e7220 */ /* 0x001fc80000400000 */
[----:B------:R-:W-:-:S05]  /*2810*/  FFMA R14, R53, R19, R14 ;  /* 0x00000013350e7223 */ /* 0x000fca000000000e */
[----:B------:R-:W-:-:S05]  /*2820*/  F2FP.F16.F32.PACK_AB R14, RZ, R14 ;  /* 0x0000000eff0e723e */ /* 0x000fca00000000ff */
[----:B------:R0:W-:Y:S01]  /*2830*/  @P0 STG.E.U16 desc[UR50][R8.64+0x12], R14 ;  /* 0x0000120e08000986 */ /* 0x0001e2000c101532 */
[----:B------:R-:W-:Y:S05]  /*2840*/  @!P2 BRA `(.L_x_39) ;  /* 0x000000000004a947 */ /* 0x000fea0003800000 */
[----:B------:R4:W5:Y:S02]  /*2850*/  LDG.E.LTC128B.U16 R48, desc[UR50][R20.64+0x10] ;  /* 0x0000103214307981 */ /* 0x000964000c1e1520 */
.L_x_39:
[----:B------:R-:W-:Y:S05]  /*2860*/  BSYNC B1 ;  /* 0x0000000000017941 */ /* 0x000fea0003800000 */
.L_x_38:
        /* <DEDUP_REMOVED lines=9> */
.L_x_41:
[----:B------:R-:W-:Y:S05]  /*2900*/  BSYNC B1 ;  /* 0x0000000000017941 */ /* 0x000fea0003800000 */
.L_x_40:
[----:B0----5:R-:W-:Y:S01]  /*2910*/  HADD2.F32 R5, -RZ, R48.H0_H0 ;  /* 0x20000030ff057230 */ /* 0x021fe20000004100 */
[----:B------:R-:W-:Y:S01]  /*2920*/  ISETP.GT.AND P1, PT, R4, 0x80, PT ;  /* 0x000000800400780c */ /* 0x000fe20003f24270 */
[----:B------:R-:W-:Y:S01]  /*2930*/  BSSY B1, `(.L_x_42) ;  /* 0x000000a000017945 */ /* 0x000fe20003800000 */
[----:B------:R-:W-:Y:S02]  /*2940*/  IADD3 R50, P2, R6, UR42, RZ ;  /* 0x0000002a06327c10 */ /* 0x000fe4000ff5e0ff */
[----:B------:R-:W-:Y:S01]  /*2950*/  FMUL R14, R5, R56 ;  /* 0x00000038050e7220 */ /* 0x000fe20000400000 */
[----:B------:R-:W-:Y:S02]  /*2960*/  ISETP.GT.AND P3, PT, R3, RZ, P1 ;  /* 0x000000ff0300720c */ /* 0x000fe40000f64270 */
[----:B------:R-:W-:Y:S01]  /*2970*/  IADD3.X R51, R7, UR41, RZ, P2, !PT ;  /* 0x0000002907337c10 */ /* 0x000fe200097fe4ff */
[----:B------:R-:W-:-:S05]  /*2980*/  FFMA R14, R55, R19, R14 ;  /* 0x00000013370e7223 */ /* 0x000fca000000000e */
[----:B------:R-:W-:-:S05]  /*2990*/  F2FP.F16.F32.PACK_AB R14, RZ, R14 ;  /* 0x0000000eff0e723e */ /* 0x000fca00000000ff */
[----:B------:R0:W-:Y:S01]  /*29a0*/  @P0 STG.E.U16 desc[UR50][R12.64+0x12], R14 ;  /* 0x0000120e0c000986 */ /* 0x0001e2000c101532 */
[----:B------:R-:W-:Y:S05]  /*29b0*/  @!P3 BRA `(.L_x_43) ;  /* 0x000000000004b947 */ /* 0x000fea0003800000 */
[----:B------:R0:W5:Y:S02]  /*29c0*/  LDG.E.LTC128B.U16 R48, desc[UR50][R50.64] ;  /* 0x0000003232307981 */ /* 0x000164000c1e1520 */
.L_x_43:
[----:B------:R-:W-:Y:S05]  /*29d0*/  BSYNC B1 ;  /* 0x0000000000017941 */ /* 0x000fea0003800000 */
.L_x_42:
[----:B-----5:R-:W-:Y:S01]  /*29e0*/  HADD2.F32 R5, -RZ, R48.H0_H0 ;  /* 0x20000030ff057230 */ /* 0x020fe20000004100 */
[----:B0-----:R-:W-:Y:S01]  /*29f0*/  IADD3 R14, P0, R8, R57, RZ ;  /* 0x00000039080e7210 */ /* 0x001fe20007f1e0ff */
[----:B------:R-:W-:Y:S01]  /*2a00*/  BSSY B1, `(.L_x_44) ;  /* 0x000000b000017945 */ /* 0x000fe20003800000 */
[----:B------:R-:W-:Y:S02]  /*2a10*/  ISETP.GT.AND P2, PT, R3, 0x1, P1 ;  /* 0x000000010300780c */ /* 0x000fe40000f44270 */
[----:B------:R-:W-:Y:S01]  /*2a20*/  FMUL R5, R5, R56 ;  /* 0x0000003805057220 */ /* 0x000fe20000400000 */
[----:B------:R-:W-:-:S03]  /*2a30*/  IMAD.X R15, R9, 0x1, R59, P0 ;  /* 0x00000001090f7824 */ /* 0x000fc600000e063b */
[----:B------:R-:W-:-:S05]  /*2a40*/  FFMA R5, R40, R19, R5 ;  /* 0x0000001328057223 */ /* 0x000fca0000000005 */
[----:B------:R-:W-:-:S05]  /*2a50*/  F2FP.F16.F32.PACK_AB R5, RZ, R5 ;  /* 0x00000005ff05723e */ /* 0x000fca00000000ff */
[----:B------:R0:W-:Y:S01]  /*2a60*/  @P3 STG.E.U16 desc[UR50][R14.64], R5 ;  /* 0x000000050e003986 */ /* 0x0001e2000c101532 */
[----:B------:R-:W-:Y:S05]  /*2a70*/  @!P2 BRA `(.L_x_45) ;  /* 0x00000000000ca947 */ /* 0x000fea0003800000 */
[----:B--2-4-:R-:W-:-:S04]  /*2a80*/  IADD3 R20, P0, R6, UR44, RZ ;  /* 0x0000002c06147c10 */ /* 0x014fc8000ff1e0ff */
[----:B------:R-:W-:-:S05]  /*2a90*/  IADD3.X R21, R7, UR41, RZ, P0, !PT ;  /* 0x0000002907157c10 */ /* 0x000fca00087fe4ff */
[----:B------:R2:W5:Y:S04]  /*2aa0*/  LDG.E.LTC128B.U16 R48, desc[UR50][R20.64] ;  /* 0x0000003214307981 */ /* 0x000568000c1e1520 */
.L_x_45:
[----:B------:R-:W-:Y:S05]  /*2ab0*/  BSYNC B1 ;  /* 0x0000000000017941 */ /* 0x000fea0003800000 */
.L_x_44:
[----:B0----5:R-:W-:Y:S01]  /*2ac0*/  HADD2.F32 R5, -RZ, R48.H0_H0 ;  /* 0x20000030ff057230 */ /* 0x021fe20000004100 */
[----:B------:R-:W-:Y:S01]  /*2ad0*/  ISETP.GT.AND P0, PT, R4, 0x88, PT ;  /* 0x000000880400780c */ /* 0x000fe20003f04270 */
[----:B------:R-:W-:Y:S03]  /*2ae0*/  BSSY B1, `(.L_x_46) ;  /* 0x000000c000017945 */ /* 0x000fe60003800000 */
[----:B--2-4-:R-:W-:Y:S01]  /*2af0*/  FMUL R20, R5, R56 ;  /* 0x0000003805147220 */ /* 0x014fe20000400000 */
[----:B------:R-:W-:-:S03]  /*2b00*/  ISETP.GT.AND P3, PT, R3, RZ, P0 ;  /* 0x000000ff0300720c */ /* 0x000fc60000764270 */
[----:B------:R-:W-:Y:S01]  /*2b10*/  FFMA R41, R41, R19, R20 ;  /* 0x0000001329297223 */ /* 0x000fe20000000014 */
[----:B------:R-:W-:-:S04]  /*2b20*/  IADD3 R20, P4, R8, R66, RZ ;  /* 0x0000004208147210 */ /* 0x000fc80007f9e0ff */
[----:B------:R-:W-:Y:S01]  /*2b30*/  F2FP.F16.F32.PACK_AB R41, RZ, R41 ;  /* 0x00000029ff29723e */ /* 0x000fe200000000ff */
[----:B------:R-:W-:Y:S01]  /*2b40*/  IMAD.X R21, R9, 0x1, R59, P4 ;  /* 0x0000000109157824 */ /* 0x000fe200020e063b */
[----:B------:R-:W-:-:S04]  /*2b50*/  IADD3 R52, P4, R10, UR42, RZ ;  /* 0x0000002a0a347c10 */ /* 0x000fc8000ff9e0ff */
[----:B------:R0:W-:Y:S01]  /*2b60*/  @P2 STG.E.U16 desc[UR50][R20.64], R41 ;  /* 0x0000002914002986 */ /* 0x0001e2000c101532 */
[----:B------:R-:W-:Y:S01]  /*2b70*/  IADD3.X R53, R11, UR41, RZ, P4, !PT ;  /* 0x000000290b357c10 */ /* 0x000fe2000a7fe4ff */
[----:B------:R-:W-:Y:S07]  /*2b80*/  @!P3 BRA `(.L_x_47) ;  /* 0x000000000004b947 */ /* 0x000fee0003800000 */
[----:B------:R2:W5:Y:S02]  /*2b90*/  LDG.E.LTC128B.U16 R48, desc[UR50][R52.64] ;  /* 0x0000003234307981 */ /* 0x000564000c1e1520 */
.L_x_47:
[----:B------:R-:W-:Y:S05]  /*2ba0*/  BSYNC B1 ;  /* 0x0000000000017941 */ /* 0x000fea0003800000 */
.L_x_46:
        /* <DEDUP_REMOVED lines=10> */
[----:B------:R-:W-:-:S04]  /*2c50*/  IADD3 R40, P3, R10, UR44, RZ ;  /* 0x0000002c0a287c10 */ /* 0x000fc8000ff7e0ff */
[----:B------:R-:W-:-:S05]  /*2c60*/  IADD3.X R41, R11, UR41, RZ, P3, !PT ;  /* 0x000000290b297c10 */ /* 0x000fca0009ffe4ff */
[----:B------:R4:W5:Y:S04]  /*2c70*/  LDG.E.LTC128B.U16 R48, desc[UR50][R40.64] ;  /* 0x0000003228307981 */ /* 0x000968000c1e1520 */
.L_x_49:
[----:B------:R-:W-:Y:S05]  /*2c80*/  BSYNC B1 ;  /* 0x0000000000017941 */ /* 0x000fea0003800000 */
.L_x_48:
[----:B0----5:R-:W-:Y:S01]  /*2c90*/  HADD2.F32 R5, -RZ, R48.H0_H0 ;  /* 0x20000030ff057230 */ /* 0x021fe20000004100 */
[----:B------:R-:W-:Y:S01]  /*2ca0*/  ISETP.GT.AND P3, PT, R3, 0x8, P1 ;  /* 0x000000080300780c */ /* 0x000fe20000f64270 */
[----:B------:R-:W-:Y:S03]  /*2cb0*/  BSSY B1, `(.L_x_50) ;  /* 0x000000b000017945 */ /* 0x000fe60003800000 */
[----:B----4-:R-:W-:-:S04]  /*2cc0*/  FMUL R40, R5, R56 ;  /* 0x0000003805287220 */ /* 0x010fc80000400000 */
[----:B------:R-:W-:Y:S01]  /*2cd0*/  FFMA R43, R43, R19, R40 ;  /* 0x000000132b2b7223 */ /* 0x000fe20000000028 */
[----:B------:R-:W-:-:S04]  /*2ce0*/  IADD3 R40, P4, R12, R66, RZ ;  /* 0x000000420c287210 */ /* 0x000fc80007f9e0ff */
[----:B------:R-:W-:Y:S01]  /*2cf0*/  F2FP.F16.F32.PACK_AB R43, RZ, R43 ;  /* 0x0000002bff2b723e */ /* 0x000fe200000000ff */
[----:B------:R-:W-:-:S05]  /*2d00*/  IMAD.X R41, R13, 0x1, R59, P4 ;  /* 0x000000010d297824 */ /* 0x000fca00020e063b */
[----:B------:R0:W-:Y:S01]  /*2d10*/  @P2 STG.E.U16 desc[UR50][R40.64], R43 ;  /* 0x0000002b28002986 */ /* 0x0001e2000c101532 */
[----:B------:R-:W-:Y:S05]  /*2d20*/  @!P3 BRA `(.L_x_51) ;  /* 0x00000000000cb947 */ /* 0x000fea0003800000 */
[----:B0-----:R-:W-:-:S04]  /*2d30*/  IADD3 R40, P2, R6, UR45, RZ ;  /* 0x0000002d06287c10 */ /* 0x001fc8000ff5e0ff */
[----:B------:R-:W-:-:S05]  /*2d40*/  IADD3.X R41, R7, UR41, RZ, P2, !PT ;  /* 0x0000002907297c10 */ /* 0x000fca00097fe4ff */
[----:B------:R4:W5:Y:S04]  /*2d50*/  LDG.E.LTC128B.U16 R48, desc[UR50][R40.64] ;  /* 0x0000003228307981 */ /* 0x000968000c1e1520 */
.L_x_51:
[----:B------:R-:W-:Y:S05]  /*2d60*/  BSYNC B1 ;  /* 0x0000000000017941 */ /* 0x000fea0003800000 */
.L_x_50:
[----:B-----5:R-:W-:Y:S01]  /*2d70*/  HADD2.F32 R5, -RZ, R48.H0_H0 ;  /* 0x20000030ff057230 */ /* 0x020fe20000004100 */
[----:B0---4-:R-:W-:Y:S01]  /*2d80*/  IADD3 R40, P2, R8, R67, RZ ;  /* 0x0000004308287210 */ /* 0x011fe20007f5e0ff */
[----:B------:R-:W-:Y:S01]  /*2d90*/  BSSY B1, `(.L_x_52) ;  /* 0x000000b000017945 */ /* 0x000fe20003800000 */
[----:B------:R-:W-:Y:S02]  /*2da0*/  ISETP.GT.AND P1, PT, R3, 0x9, P1 ;  /* 0x000000090300780c */ /* 0x000fe40000f24270 */
[----:B------:R-:W-:Y:S01]  /*2db0*/  FMUL R5, R5, R56 ;  /* 0x0000003805057220 */ /* 0x000fe20000400000 */
[----:B------:R-:W-:Y:S01]  /*2dc0*/  IMAD.X R41, R9, 0x1, R59, P2 ;  /* 0x0000000109297824 */ /* 0x000fe200010e063b */
[----:B------:R-:W-:Y:S02]  /*2dd0*/  IADD3 R6, P2, R6, UR46, RZ ;  /* 0x0000002e06067c10 */ /* 0x000fe4000ff5e0ff */
[----:B------:R-:W-:Y:S02]  /*2de0*/  FFMA R5, R44, R19, R5 ;  /* 0x000000132c057223 */ /* 0x000fe40000000005 */
[----:B------:R-:W-:-:S03]  /*2df0*/  IADD3.X R7, R7, UR41, RZ, P2, !PT ;  /* 0x0000002907077c10 */ /* 0x000fc600097fe4ff */
[----:B------:R-:W-:-:S05]  /*2e00*/  F2FP.F16.F32.PACK_AB R5, RZ, R5 ;  /* 0x00000005ff05723e */ /* 0x000fca00000000ff */
[----:B------:R0:W-:Y:S01]  /*2e10*/  @P3 STG.E.U16 desc[UR50][R40.64], R5 ;  /* 0x0000000528003986 */ /* 0x0001e2000c101532 */
[----:B------:R-:W-:Y:S05]  /*2e20*/  @!P1 BRA `(.L_x_53) ;  /* 0x0000000000049947 */ /* 0x000fea0003800000 */
[----:B------:R4:W5:Y:S02]  /*2e30*/  LDG.E.LTC128B.U16 R48, desc[UR50][R6.64] ;  /* 0x0000003206307981 */ /* 0x000964000c1e1520 */
.L_x_53:
[----:B------:R-:W-:Y:S05]  /*2e40*/  BSYNC B1 ;  /* 0x0000000000017941 */ /* 0x000fea0003800000 */
.L_x_52:
        /* <DEDUP_REMOVED lines=13> */
.L_x_55:
[----:B------:R-:W-:Y:S05]  /*2f20*/  BSYNC B1 ;  /* 0x0000000000017941 */ /* 0x000fea0003800000 */
.L_x_54:
        /* <DEDUP_REMOVED lines=13> */
.L_x_57:
[----:B------:R-:W-:Y:S05]  /*3000*/  BSYNC B1 ;  /* 0x0000000000017941 */ /* 0x000fea0003800000 */
.L_x_56:
[----:B0----5:R-:W-:Y:S01]  /*3010*/  HADD2.F32 R5, -RZ, R48.H0_H0 ;  /* 0x20000030ff057230 */ /* 0x021fe20000004100 */
[----:B------:R-:W-:Y:S01]  /*3020*/  ISETP.GT.AND P0, PT, R4, 0x100, PT ;  /* 0x000001000400780c */ /* 0x000fe20003f04270 */
[----:B------:R-:W-:Y:S03]  /*3030*/  BSSY B1, `(.L_x_58) ;  /* 0x000000c000017945 */ /* 0x000fe60003800000 */
[----:B------:R-:W-:Y:S01]  /*3040*/  FMUL R6, R5, R56 ;  /* 0x0000003805067220 */ /* 0x000fe20000400000 */
        /* <DEDUP_REMOVED lines=10> */
.L_x_59:
[----:B------:R-:W-:Y:S05]  /*30f0*/  BSYNC B1 ;  /* 0x0000000000017941 */ /* 0x000fea0003800000 */
.L_x_58:
        /* <DEDUP_REMOVED lines=10> */
[----:B----4-:R-:W-:-:S04]  /*31a0*/  IADD3 R8, P1, R50, UR44, RZ ;  /* 0x0000002c32087c10 */ /* 0x010fc8000ff3e0ff */
[----:B------:R-:W-:-:S05]  /*31b0*/  IADD3.X R9, R51, UR41, RZ, P1, !PT ;  /* 0x0000002933097c10 */ /* 0x000fca0008ffe4ff */
[----:B------:R4:W5:Y:S04]  /*31c0*/  LDG.E.LTC128B.U16 R48, desc[UR50][R8.64] ;  /* 0x0000003208307981 */ /* 0x000968000c1e1520 */
.L_x_61:
[----:B------:R-:W-:Y:S05]  /*31d0*/  BSYNC B1 ;  /* 0x0000000000017941 */ /* 0x000fea0003800000 */
.L_x_60:
[----:B0----5:R-:W-:Y:S01]  /*31e0*/  HADD2.F32 R5, -RZ, R48.H0_H0 ;  /* 0x20000030ff057230 */ /* 0x021fe20000004100 */
[----:B------:R-:W-:Y:S01]  /*31f0*/  ISETP.GT.AND P1, PT, R4, 0x108, PT ;  /* 0x000001080400780c */ /* 0x000fe20003f24270 */
[----:B------:R-:W-:Y:S03]  /*3200*/  BSSY B1, `(.L_x_62) ;  /* 0x000000d000017945 */ /* 0x000fe60003800000 */
[----:B----4-:R-:W-:Y:S01]  /*3210*/  FMUL R8, R5, R56 ;  /* 0x0000003805087220 */ /* 0x010fe20000400000 */
[----:B------:R-:W-:-:S03]  /*3220*/  ISETP.GT.AND P2, PT, R3, RZ, P1 ;  /* 0x000000ff0300720c */ /* 0x000fc60000f44270 */
[----:B------:R-:W-:Y:S01]  /*3230*/  FFMA R33, R33, R19, R8 ;  /* 0x0000001321217223 */ /* 0x000fe20000000008 */
[----:B------:R-:W-:-:S04]  /*3240*/  IADD3 R8, P4, R14, R66, RZ ;  /* 0x000000420e087210 */ /* 0x000fc80007f9e0ff */
[----:B------:R-:W-:Y:S01]  /*3250*/  F2FP.F16.F32.PACK_AB R33, RZ, R33 ;  /* 0x00000021ff21723e */ /* 0x000fe200000000ff */
[----:B------:R-:W-:Y:S01]  /*3260*/  IMAD.X R9, R15, 0x1, R59, P4 ;  /* 0x000000010f097824 */ /* 0x000fe200020e063b */
[----:B------:R-:W-:Y:S02]  /*3270*/  IADD3 R32, P4, R52, UR42, RZ ;  /* 0x0000002a34207c10 */ /* 0x000fe4000ff9e0ff */
[----:B------:R-:W-:Y:S02]  /*3280*/  PRMT R5, R33, 0x7610, R5 ;  /* 0x0000761021057816 */ /* 0x000fe40000000005 */
[----:B------:R-:W-:-:S03]  /*3290*/  IADD3.X R33, R53, UR41, RZ, P4, !PT ;  /* 0x0000002935217c10 */ /* 0x000fc6000a7fe4ff */
[----:B------:R0:W-:Y:S01]  /*32a0*/  @P3 STG.E.U16 desc[UR50][R8.64], R5 ;  /* 0x0000000508003986 */ /* 0x0001e2000c101532 */
[----:B------:R-:W-:Y:S05]  /*32b0*/  @!P2 BRA `(.L_x_63) ;  /* 0x000000000004a947 */ /* 0x000fea0003800000 */
[----:B------:R4:W5:Y:S02]  /*32c0*/  LDG.E.LTC128B.U16 R48, desc[UR50][R32.64] ;  /* 0x0000003220307981 */ /* 0x000964000c1e1520 */
.L_x_63:
[----:B------:R-:W-:Y:S05]  /*32d0*/  BSYNC B1 ;  /* 0x0000000000017941 */ /* 0x000fea0003800000 */
.L_x_62:
[----:B0----5:R-:W-:Y:S01]  /*32e0*/  HADD2.F32 R5, -RZ, R48.H0_H0 ;  /* 0x20000030ff057230 */ /* 0x021fe20000004100 */
[----:B------:R-:W-:Y:S01]  /*32f0*/  IADD3 R8, P4, R20, R57, RZ ;  /* 0x0000003914087210 */ /* 0x000fe20007f9e0ff */
        /* <DEDUP_REMOVED lines=11> */
.L_x_65:
[----:B------:R-:W-:Y:S05]  /*33b0*/  BSYNC B1 ;  /* 0x0000000000017941 */ /* 0x000fea0003800000 */
.L_x_64:
[----:B0----5:R-:W-:Y:S01]  /*33c0*/  HADD2.F32 R5, -RZ, R48.H0_H0 ;  /* 0x20000030ff057230 */ /* 0x021fe20000004100 */
[----:B------:R-:W-:Y:S01]  /*33d0*/  ISETP.GT.AND P2, PT, R3, 0x8, P0 ;  /* 0x000000080300780c */ /* 0x000fe20000744270 */
[----:B------:R-:W-:Y:S03]  /*33e0*/  BSSY B1, `(.L_x_66) ;  /* 0x000000b000017945 */ /* 0x000fe60003800000 */
[----:B------:R-:W-:-:S04]  /*33f0*/  FMUL R10, R5, R56 ;  /* 0x00000038050a7220 */ /* 0x000fc80000400000 */
        /* <DEDUP_REMOVED lines=9> */
.L_x_67:
[----:B------:R-:W-:Y:S05]  /*3490*/  BSYNC B1 ;  /* 0x0000000000017941 */ /* 0x000fea0003800000 */
.L_x_66:
[----:B-----5:R-:W-:Y:S01]  /*34a0*/  HADD2.F32 R5, -RZ, R48.H0_H0 ;  /* 0x20000030ff057230 */ /* 0x020fe20000004100 */
[----:B0-----:R-:W-:Y:S01]  /*34b0*/  IADD3 R10, P3, R14, R67, RZ ;  /* 0x000000430e0a7210 */ /* 0x001fe20007f7e0ff */
        /* <DEDUP_REMOVED lines=11> */
.L_x_69:
[----:B------:R-:W-:Y:S05]  /*3570*/  BSYNC B1 ;  /* 0x0000000000017941 */ /* 0x000fea0003800000 */
.L_x_68:
        /* <DEDUP_REMOVED lines=13> */
.L_x_71:
[----:B------:R-:W-:Y:S05]  /*3650*/  BSYNC B1 ;  /* 0x0000000000017941 */ /* 0x000fea0003800000 */
.L_x_70:
        /* <DEDUP_REMOVED lines=13> */
.L_x_73:
[----:B------:R-:W-:Y:S05]  /*3730*/  BSYNC B1 ;  /* 0x0000000000017941 */ /* 0x000fea0003800000 */
.L_x_72:
        /* <DEDUP_REMOVED lines=14> */
.L_x_75:
[----:B------:R-:W-:Y:S05]  /*3820*/  BSYNC B1 ;  /* 0x0000000000017941 */ /* 0x000fea0003800000 */
.L_x_74:
        /* <DEDUP_REMOVED lines=10> */
[----:B0-----:R-:W-:-:S04]  /*38d0*/  IADD3 R10, P1, R40, UR44, RZ ;  /* 0x0000002c280a7c10 */ /* 0x001fc8000ff3e0ff */
[----:B------:R-:W-:-:S05]  /*38e0*/  IADD3.X R11, R41, UR41, RZ, P1, !PT ;  /* 0x00000029290b7c10 */ /* 0x000fca0008ffe4ff */
[----:B------:R0:W5:Y:S04]  /*38f0*/  LDG.E.LTC128B.U16 R48, desc[UR50][R10.64] ;  /* 0x000000320a307981 */ /* 0x000168000c1e1520 */
.L_x_77:
[----:B------:R-:W-:Y:S05]  /*3900*/  BSYNC B1 ;  /* 0x0000000000017941 */ /* 0x000fea0003800000 */
.L_x_76:
[----:B0----5:R-:W-:Y:S01]  /*3910*/  HADD2.F32 R5, -RZ, R48.H0_H0 ;  /* 0x20000030ff057230 */ /* 0x021fe20000004100 */
[----:B------:R-:W-:Y:S01]  /*3920*/  ISETP.GT.AND P1, PT, R4, 0x188, PT ;  /* 0x000001880400780c */ /* 0x000fe20003f24270 */
[----:B------:R-:W-:Y:S01]  /*3930*/  BSSY B1, `(.L_x_78) ;  /* 0x000000c000017945 */ /* 0x000fe20003800000 */
[----:B------:R-:W-:Y:S02]  /*3940*/  IADD3 R4, P4, R6, R66, RZ ;  /* 0x0000004206047210 */ /* 0x000fe40007f9e0ff */
[----:B------:R-:W-:Y:S01]  /*3950*/  FMUL R10, R5, R56 ;  /* 0x00000038050a7220 */ /* 0x000fe20000400000 */
[----:B------:R-:W-:Y:S02]  /*3960*/  ISETP.GT.AND P2, PT, R3, RZ, P1 ;  /* 0x000000ff0300720c */ /* 0x000fe40000f44270 */
[----:B------:R-:W-:Y:S02]  /*3970*/  IMAD.X R5, R7, 0x1, R59, P4 ;  /* 0x0000000107057824 */ /* 0x000fe400020e063b */
[----:B------:R-:W-:-:S05]  /*3980*/  FFMA R10, R25, R19, R10 ;  /* 0x00000013190a7223 */ /* 0x000fca000000000a */
[----:B------:R-:W-:-:S05]  /*3990*/  F2FP.F16.F32.PACK_AB R10, RZ, R10 ;  /* 0x0000000aff0a723e */ /* 0x000fca00000000ff */
[----:B------:R0:W-:Y:S01]  /*39a0*/  @P3 STG.E.U16 desc[UR50][R4.64], R10 ;  /* 0x0000000a04003986 */ /* 0x0001e2000c101532 */
[----:B------:R-:W-:Y:S05]  /*39b0*/  @!P2 BRA `(.L_x_79) ;  /* 0x00000000000ca947 */ /* 0x000fea0003800000 */
[----:B0-----:R-:W-:-:S04]  /*39c0*/  IADD3 R4, P3, R32, UR42, RZ ;  /* 0x0000002a20047c10 */ /* 0x001fc8000ff7e0ff */
[----:B------:R-:W-:-:S05]  /*39d0*/  IADD3.X R5, R33, UR41, RZ, P3, !PT ;  /* 0x0000002921057c10 */ /* 0x000fca0009ffe4ff */
[----:B------:R0:W5:Y:S04]  /*39e0*/  LDG.E.LTC128B.U16 R48, desc[UR50][R4.64] ;  /* 0x0000003204307981 */ /* 0x000168000c1e1520 */
.L_x_79:
[----:B------:R-:W-:Y:S05]  /*39f0*/  BSYNC B1 ;  /* 0x0000000000017941 */ /* 0x000fea0003800000 */
.L_x_78:
[----:B0----5:R-:W-:Y:S01]  /*3a00*/  HADD2.F32 R5, -RZ, R48.H0_H0 ;  /* 0x20000030ff057230 */ /* 0x021fe20000004100 */
[----:B------:R-:W-:Y:S01]  /*3a10*/  IADD3 R4, P4, R8, R57, RZ ;  /* 0x0000003908047210 */ /* 0x000fe20007f9e0ff */
[----:B------:R-:W-:Y:S01]  /*3a20*/  BSSY B1, `(.L_x_80) ;  /* 0x000000b000017945 */ /* 0x000fe20003800000 */
[----:B------:R-:W-:Y:S02]  /*3a30*/  ISETP.GT.AND P3, PT, R3, 0x1, P1 ;  /* 0x000000010300780c */ /* 0x000fe40000f64270 */
[----:B------:R-:W-:-:S04]  /*3a40*/  FMUL R5, R5, R56 ;  /* 0x0000003805057220 */ /* 0x000fc80000400000 */
[----:B------:R-:W-:-:S05]  /*3a50*/  FFMA R5, R26, R19, R5 ;  /* 0x000000131a057223 */ /* 0x000fca0000000005 */
[----:B------:R-:W-:Y:S01]  /*3a60*/  F2FP.F16.F32.PACK_AB R10, RZ, R5 ;  /* 0x00000005ff0a723e */ /* 0x000fe200000000ff */
[----:B------:R-:W-:-:S05]  /*3a70*/  IMAD.X R5, R9, 0x1, R59, P4 ;  /* 0x0000000109057824 */ /* 0x000fca00020e063b */
[----:B------:R0:W-:Y:S01]  /*3a80*/  @P2 STG.E.U16 desc[UR50][R4.64], R10 ;  /* 0x0000000a04002986 */ /* 0x0001e2000c101532 */
[----:B------:R-:W-:Y:S05]  /*3a90*/  @!P3 BRA `(.L_x_81) ;  /* 0x00000000000cb947 */ /* 0x000fea0003800000 */
[----:B0-----:R-:W-:-:S04]  /*3aa0*/  IADD3 R4, P2, R32, UR44, RZ ;  /* 0x0000002c20047c10 */ /* 0x001fc8000ff5e0ff */
[----:B------:R-:W-:-:S05]  /*3ab0*/  IADD3.X R5, R33, UR41, RZ, P2, !PT ;  /* 0x0000002921057c10 */ /* 0x000fca00097fe4ff */
[----:B------:R0:W5:Y:S04]  /*3ac0*/  LDG.E.LTC128B.U16 R48, desc[UR50][R4.64] ;  /* 0x0000003204307981 */ /* 0x000168000c1e1520 */
.L_x_81:
[----:B------:R-:W-:Y:S05]  /*3ad0*/  BSYNC B1 ;  /* 0x0000000000017941 */ /* 0x000fea0003800000 */
.L_x_80:
        /* <DEDUP_REMOVED lines=13> */
.L_x_83:
[----:B------:R-:W-:Y:S05]  /*3bb0*/  BSYNC B1 ;  /* 0x0000000000017941 */ /* 0x000fea0003800000 */
.L_x_82:
[----:B0----5:R-:W-:Y:S01]  /*3bc0*/  HADD2.F32 R5, -RZ, R48.H0_H0 ;  /* 0x20000030ff057230 */ /* 0x021fe20000004100 */
[----:B------:R-:W-:Y:S01]  /*3bd0*/  IADD3 R4, P3, R6, R67, RZ ;  /* 0x0000004306047210 */ /* 0x000fe20007f7e0ff */
[----:B------:R-:W-:Y:S01]  /*3be0*/  BSSY B1, `(.L_x_84) ;  /* 0x000000c000017945 */ /* 0x000fe20003800000 */
[----:B------:R-:W-:Y:S02]  /*3bf0*/  ISETP.GT.AND P0, PT, R3, 0x9, P0 ;  /* 0x000000090300780c */ /* 0x000fe40000704270 */
[----:B------:R-:W-:-:S04]  /*3c00*/  FMUL R5, R5, R56 ;  /* 0x0000003805057220 */ /* 0x000fc80000400000 */
[----:B------:R-:W-:-:S05]  /*3c10*/  FFMA R5, R28, R19, R5 ;  /* 0x000000131c057223 */ /* 0x000fca0000000005 */
        /* <DEDUP_REMOVED lines=8> */
.L_x_85:
[----:B------:R-:W-:Y:S05]  /*3ca0*/  BSYNC B1 ;  /* 0x0000000000017941 */ /* 0x000fea0003800000 */
.L_x_84:
        /* <DEDUP_REMOVED lines=13> */
.L_x_87:
[----:B------:R-:W-:Y:S05]  /*3d80*/  BSYNC B1 ;  /* 0x0000000000017941 */ /* 0x000fea0003800000 */
.L_x_86:
[----:B0----5:R-:W-:Y:S01]  /*3d90*/  HADD2.F32 R5, -RZ, R48.H0_H0 ;  /* 0x20000030ff057230 */ /* 0x021fe20000004100 */
[----:B------:R-:W-:Y:S01]  /*3da0*/  ISETP.GT.AND P1, PT, R3, 0x9, P1 ;  /* 0x000000090300780c */ /* 0x000fe20000f24270 */
[----:B------:R-:W-:Y:S01]  /*3db0*/  BSSY B1, `(.L_x_88) ;  /* 0x000000c000017945 */ /* 0x000fe20003800000 */
[----:B------:R-:W-:Y:S02]  /*3dc0*/  IADD3 R4, P0, R8, R67, RZ ;  /* 0x0000004308047210 */ /* 0x000fe40007f1e0ff */
[----:B------:R-:W-:-:S04]  /*3dd0*/  FMUL R5, R5, R56 ;  /* 0x0000003805057220 */ /* 0x000fc80000400000 */
[----:B------:R-:W-:-:S05]  /*3de0*/  FFMA R5, R30, R19, R5 ;  /* 0x000000131e057223 */ /* 0x000fca0000000005 */
[----:B------:R-:W-:Y:S01]  /*3df0*/  F2FP.F16.F32.PACK_AB R6, RZ, R5 ;  /* 0x00000005ff06723e */ /* 0x000fe200000000ff */
[----:B------:R-:W-:-:S03]  /*3e00*/  IMAD.X R5, R9, 0x1, R59, P0 ;  /* 0x0000000109057824 */ /* 0x000fc600000e063b */
[----:B------:R-:W-:Y:S02]  /*3e10*/  PRMT R7, R6, 0x7610, R7 ;  /* 0x0000761006077816 */ /* 0x000fe40000000007 */
[----:B------:R-:W-:-:S03]  /*3e20*/  IADD3 R6, P0, R32, UR46, RZ ;  /* 0x0000002e20067c10 */ /* 0x000fc6000ff1e0ff */
[----:B------:R0:W-:Y:S02]  /*3e30*/  @P3 STG.E.U16 desc[UR50][R4.64], R7 ;  /* 0x0000000704003986 */ /* 0x0001e4000c101532 */
[----:B0-----:R-:W-:Y:S01]  /*3e40*/  IADD3.X R7, R33, UR41, RZ, P0, !PT ;  /* 0x0000002921077c10 */ /* 0x001fe200087fe4ff */
[----:B------:R-:W-:Y:S07]  /*3e50*/  @!P1 BRA `(.L_x_89) ;  /* 0x0000000000049947 */ /* 0x000fee0003800000 */
[----:B------:R0:W5:Y:S02]  /*3e60*/  LDG.E.LTC128B.U16 R48, desc[UR50][R6.64] ;  /* 0x0000003206307981 */ /* 0x000164000c1e1520 */
.L_x_89:
[----:B------:R-:W-:Y:S05]  /*3e70*/  BSYNC B1 ;  /* 0x0000000000017941 */ /* 0x000fea0003800000 */
.L_x_88:
[----:B------:R-:W-:Y:S05]  /*3e80*/  @!P1 BRA `(.L_x_90) ;  /* 0x0000000c000c9947 */ /* 0x000fea0003800000 */
[----:B-----5:R-:W-:-:S05]  /*3e90*/  HADD2.F32 R3, -RZ, R48.H0_H0 ;  /* 0x20000030ff037230 */ /* 0x020fca0000004100 */
[----:B------:R-:W-:-:S04]  /*3ea0*/  FMUL R4, R3, R56 ;  /* 0x0000003803047220 */ /* 0x000fc80000400000 */
[----:B------:R-:W-:Y:S01]  /*3eb0*/  FFMA R31, R31, R19, R4 ;  /* 0x000000131f1f7223 */ /* 0x000fe20000000004 */
[----:B------:R-:W-:-:S04]  /*3ec0*/  IADD3 R4, P0, R8, R68, RZ ;  /* 0x0000004408047210 */ /* 0x000fc80007f1e0ff */
[----:B------:R-:W-:Y:S01]  /*3ed0*/  F2FP.F16.F32.PACK_AB R31, RZ, R31 ;  /* 0x0000001fff1f723e */ /* 0x000fe200000000ff */
[----:B------:R-:W-:-:S05]  /*3ee0*/  IMAD.X R5, R9, 0x1, R59, P0 ;  /* 0x0000000109057824 */ /* 0x000fca00000e063b */
[----:B------:R0:W-:Y:S01]  /*3ef0*/  STG.E.U16 desc[UR50][R4.64], R31 ;  /* 0x0000001f04007986 */ /* 0x0001e2000c101532 */
[----:B------:R-:W-:Y:S05]  /*3f00*/  BRA `(.L_x_90) ;  /* 0x0000000800ec7947 */ /* 0x000fea0003800000 */
.L_x_29:
[----:B------:R-:W-:Y:S01]  /*3f10*/  ULDC.64 UR4, c[0x0][0x5c0] ;  /* 0x0001700000047ab9 */ /* 0x000fe20000000a00 */
[-C--:B------:R-:W-:Y:S01]  /*3f20*/  FMUL R48, R48, R19.reuse ;  /* 0x0000001330307220 */ /* 0x080fe20000400000 */
[----:B------:R-:W-:Y:S01]  /*3f30*/  LEA R6, P1, R72, UR4, 0x1 ;  /* 0x0000000448067c11 */ /* 0x000fe2000f8208ff */
[-C--:B------:R-:W-:Y:S01]  /*3f40*/  FMUL R49, R49, R19.reuse ;  /* 0x0000001331317220 */ /* 0x080fe20000400000 */
[----:B------:R-:W-:Y:S01]  /*3f50*/  ISETP.GT.AND P5, PT, R3, 0x1, P0 ;  /* 0x000000010300780c */ /* 0x000fe200007a4270 */
[-C--:B------:R-:W-:Y:S01]  /*3f60*/  FMUL R50, R50, R19.reuse ;  /* 0x0000001332327220 */ /* 0x080fe20000400000 */
[----:B------:R-:W-:Y:S01]  /*3f70*/  LEA.HI.X R7, R72, UR5, R83, 0x1, P1 ;  /* 0x0000000548077c11 */ /* 0x000fe200088f0c53 */
[-C--:B------:R-:W-:Y:S01]  /*3f80*/  FMUL R51, R51, R19.reuse ;  /* 0x0000001333337220 */ /* 0x080fe20000400000 */
[----:B------:R-:W-:Y:S01]  /*3f90*/  ISETP.GT.AND P1, PT, R4, 0x8, PT ;  /* 0x000000080400780c */ /* 0x000fe20003f24270 */
[-C--:B------:R-:W-:Y:S01]  /*3fa0*/  FMUL R52, R52, R19.reuse ;  /* 0x0000001334347220 */ /* 0x080fe20000400000 */
[----:B------:R-:W-:Y:S01]  /*3fb0*/  F2FP.F16.F32.PACK_AB R48, RZ, R48 ;  /* 0x00000030ff30723e */ /* 0x000fe200000000ff */
[-C--:B------:R-:W-:Y:S01]  /*3fc0*/  FMUL R53, R53, R19.reuse ;  /* 0x0000001335357220 */ /* 0x080fe20000400000 */
[----:B------:R-:W-:Y:S01]  /*3fd0*/  ISETP.GT.AND P3, PT, R3, RZ, P1 ;  /* 0x000000ff0300720c */ /* 0x000fe20000f64270 */
[----:B------:R-:W-:Y:S01]  /*3fe0*/  FMUL R54, R54, R19 ;  /* 0x0000001336367220 */ /* 0x000fe20000400000 */
[----:B------:R-:W-:Y:S01]  /*3ff0*/  F2FP.F16.F32.PACK_AB R49, RZ, R49 ;  /* 0x00000031ff31723e */ /* 0x000fe200000000ff */
[----:B------:R-:W-:Y:S01]  /*4000*/  @P2 STG.E.U16 desc[UR50][R6.64], R48 ;  /* 0x0000003006002986 */ /* 0x000fe2000c101532 */
[C---:B------:R-:W-:Y:S01]  /*4010*/  LEA R8, P2, R58.reuse, R6, 0x1 ;  /* 0x000000063a087211 */ /* 0x040fe200078408ff */
[----:B------:R-:W-:Y:S01]  /*4020*/  FMUL R55, R55, R19 ;  /* 0x0000001337377220 */ /* 0x000fe20000400000 */
[----:B------:R-:W-:Y:S01]  /*4030*/  F2FP.F16.F32.PACK_AB R50, RZ, R50 ;  /* 0x00000032ff32723e */ /* 0x000fe200000000ff */
[----:B------:R-:W-:Y:S01]  /*4040*/  @P5 STG.E.U16 desc[UR50][R6.64+0x2], R49 ;  /* 0x0000023106005986 */ /* 0x000fe2000c101532 */
[----:B------:R-:W-:Y:S01]  /*4050*/  LEA.HI.X R9, R58, R7, R61, 0x1, P2 ;  /* 0x000000073a097211 */ /* 0x000fe200010f0c3d */
[-C--:B------:R-:W-:Y:S01]  /*4060*/  FMUL R40, R40, R19.reuse ;  /* 0x0000001328287220 */ /* 0x080fe20000400000 */
[----:B------:R-:W-:Y:S01]  /*4070*/  ISETP.GT.AND P4, PT, R3, 0x1, P1 ;  /* 0x000000010300780c */ /* 0x000fe20000f84270 */
[-C--:B------:R-:W-:Y:S01]  /*4080*/  FMUL R41, R41, R19.reuse ;  /* 0x0000001329297220 */ /* 0x080fe20000400000 */
[C---:B------:R-:W-:Y:S01]  /*4090*/  ISETP.GT.AND P2, PT, R3.reuse, 0x8, P0 ;  /* 0x000000080300780c */ /* 0x040fe20000744270 */
[----:B------:R-:W-:Y:S01]  /*40a0*/  @P3 STG.E.U16 desc[UR50][R8.64], R50 ;  /* 0x0000003208003986 */ /* 0x000fe2000c101532 */
[C---:B------:R-:W-:Y:S01]  /*40b0*/  ISETP.GT.AND P0, PT, R3.reuse, 0x9, P0 ;  /* 0x000000090300780c */ /* 0x040fe20000704270 */
[-C--:B------:R-:W-:Y:S01]  /*40c0*/  FMUL R42, R42, R19.reuse ;  /* 0x000000132a2a7220 */ /* 0x080fe20000400000 */
[----:B------:R-:W-:Y:S01]  /*40d0*/  ISETP.GT.AND P3, PT, R3, 0x8, P1 ;  /* 0x000000080300780c */ /* 0x000fe20000f64270 */
[-C--:B------:R-:W-:Y:S01]  /*40e0*/  FMUL R43, R43, R19.reuse ;  /* 0x000000132b2b7220 */ /* 0x080fe20000400000 */
[----:B------:R-:W-:Y:S01]  /*40f0*/  ISETP.GT.AND P1, PT, R3, 0x9, P1 ;  /* 0x000000090300780c */ /* 0x000fe20000f24270 */
[----:B------:R-:W-:Y:S01]  /*4100*/  FMUL R44, R44, R19 ;  /* 0x000000132c2c7220 */ /* 0x000fe20000400000 */
[----:B------:R-:W-:Y:S01]  /*4110*/  F2FP.F16.F32.PACK_AB R51, RZ, R51 ;  /* 0x00000033ff33723e */ /* 0x000fe200000000ff */
[-C--:B------:R-:W-:Y:S01]  /*4120*/  FMUL R45, R45, R19.reuse ;  /* 0x000000132d2d7220 */ /* 0x080fe20000400000 */
[----:B------:R-:W-:Y:S01]  /*4130*/  F2FP.F16.F32.PACK_AB R52, RZ, R52 ;  /* 0x00000034ff34723e */ /* 0x000fe200000000ff */
[----:B------:R-:W-:Y:S01]  /*4140*/  FMUL R46, R46, R19 ;  /* 0x000000132e2e7220 */ /* 0x000fe20000400000 */
[----:B------:R-:W-:Y:S01]  /*4150*/  F2FP.F16.F32.PACK_AB R53, RZ, R53 ;  /* 0x00000035ff35723e */ /* 0x000fe200000000ff */
[----:B------:R-:W-:Y:S01]  /*4160*/  @P4 STG.E.U16 desc[UR50][R8.64+0x2], R51 ;  /* 0x0000023308004986 */ /* 0x000fe2000c101532 */
[----:B------:R-:W-:Y:S01]  /*4170*/  F2FP.F16.F32.PACK_AB R54, RZ, R54 ;  /* 0x00000036ff36723e */ /* 0x000fe200000000ff */
[----:B------:R-:W-:Y:S01]  /*4180*/  FMUL R47, R47, R19 ;  /* 0x000000132f2f7220 */ /* 0x000fe20000400000 */
[----:B------:R-:W-:Y:S01]  /*4190*/  F2FP.F16.F32.PACK_AB R55, RZ, R55 ;  /* 0x00000037ff37723e */ /* 0x000fe200000000ff */
[----:B------:R-:W-:Y:S01]  /*41a0*/  @P2 STG.E.U16 desc[UR50][R6.64+0x10], R52 ;  /* 0x0000103406002986 */ /* 0x000fe2000c101532 */
[----:B------:R-:W-:Y:S01]  /*41b0*/  IADD3 R10, P5, R6, R57, RZ ;  /* 0x00000039060a7210 */ /* 0x000fe20007fbe0ff */
[----:B------:R-:W-:Y:S01]  /*41c0*/  FMUL R32, R32, R19 ;  /* 0x0000001320207220 */ /* 0x000fe20000400000 */
[----:B------:R-:W-:Y:S01]  /*41d0*/  IADD3 R12, P4, R6, R66, RZ ;  /* 0x00000042060c7210 */ /* 0x000fe20007f9e0ff */
[----:B------:R-:W-:Y:S01]  /*41e0*/  @P0 STG.E.U16 desc[UR50][R6.64+0x12], R53 ;  /* 0x0000123506000986 */ /* 0x000fe2000c101532 */
[----:B------:R-:W-:Y:S01]  /*41f0*/  ISETP.GT.AND P0, PT, R4, 0x88, PT ;  /* 0x000000880400780c */ /* 0x000fe20003f04270 */
[--C-:B------:R-:W-:Y:S01]  /*4200*/  IMAD.X R11, R7, 0x1, R59.reuse, P5 ;  /* 0x00000001070b7824 */ /* 0x100fe200028e063b */
[----:B------:R-:W-:Y:S01]  /*4210*/  F2FP.F16.F32.PACK_AB R40, RZ, R40 ;  /* 0x00000028ff28723e */ /* 0x000fe200000000ff */
[----:B------:R-:W-:Y:S01]  /*4220*/  @P3 STG.E.U16 desc[UR50][R8.64+0x10], R54 ;  /* 0x0000103608003986 */ /* 0x000fe2000c101532 */
[----:B------:R-:W-:Y:S01]  /*4230*/  ISETP.GT.AND P5, PT, R3, RZ, P0 ;  /* 0x000000ff0300720c */ /* 0x000fe200007a4270 */
[--C-:B------:R-:W-:Y:S01]  /*4240*/  IMAD.X R13, R7, 0x1, R59.reuse, P4 ;  /* 0x00000001070d7824 */ /* 0x100fe200020e063b */
[----:B------:R-:W-:Y:S01]  /*4250*/  IADD3 R14, P4, R8, R57, RZ ;  /* 0x00000039080e7210 */ /* 0x000fe20007f9e0ff */
[----:B------:R-:W-:Y:S01]  /*4260*/  @P1 STG.E.U16 desc[UR50][R8.64+0x12], R55 ;  /* 0x0000123708001986 */ /* 0x000fe2000c101532 */
[----:B------:R-:W-:Y:S01]  /*4270*/  ISETP.GT.AND P1, PT, R4, 0x80, PT ;  /* 0x000000800400780c */ /* 0x000fe20003f24270 */
[----:B------:R-:W-:Y:S01]  /*4280*/  FMUL R33, R33, R19 ;  /* 0x0000001321217220 */ /* 0x000fe20000400000 */
[----:B------:R-:W-:Y:S01]  /*4290*/  F2FP.F16.F32.PACK_AB R41, RZ, R41 ;  /* 0x00000029ff29723e */ /* 0x000fe200000000ff */
[--C-:B------:R-:W-:Y:S01]  /*42a0*/  IMAD.X R15, R9, 0x1, R59.reuse, P4 ;  /* 0x00000001090f7824 */ /* 0x100fe200020e063b */
[C---:B------:R-:W-:Y:S01]  /*42b0*/  ISETP.GT.AND P2, PT, R3.reuse, RZ, P1 ;  /* 0x000000ff0300720c */ /* 0x040fe20000f44270 */
[-C--:B------:R-:W-:Y:S01]  /*42c0*/  FMUL R34, R34, R19.reuse ;  /* 0x0000001322227220 */ /* 0x080fe20000400000 */
[----:B------:R-:W-:Y:S01]  /*42d0*/  ISETP.GT.AND P3, PT, R3, 0x1, P1 ;  /* 0x000000010300780c */ /* 0x000fe20000f64270 */
[-C--:B------:R-:W-:Y:S01]  /*42e0*/  FMUL R35, R35, R19.reuse ;  /* 0x0000001323237220 */ /* 0x080fe20000400000 */
[----:B------:R-:W-:Y:S01]  /*42f0*/  F2FP.F16.F32.PACK_AB R42, RZ, R42 ;  /* 0x0000002aff2a723e */ /* 0x000fe200000000ff */
[-C--:B------:R-:W-:Y:S01]  /*4300*/  FMUL R36, R36, R19.reuse ;  /* 0x0000001324247220 */ /* 0x080fe20000400000 */
[----:B------:R-:W-:Y:S01]  /*4310*/  IADD3 R20, P4, R8, R66, RZ ;  /* 0x0000004208147210 */ /* 0x000fe20007f9e0ff */
[----:B------:R-:W-:Y:S01]  /*4320*/  FMUL R37, R37, R19 ;  /* 0x0000001325257220 */ /* 0x000fe20000400000 */
[----:B------:R-:W-:Y:S01]  /*4330*/  F2FP.F16.F32.PACK_AB R43, RZ, R43 ;  /* 0x0000002bff2b723e */ /* 0x000fe200000000ff */
[----:B------:R-:W-:Y:S01]  /*4340*/  FMUL R38, R38, R19 ;  /* 0x0000001326267220 */ /* 0x000fe20000400000 */
[----:B------:R-:W-:Y:S01]  /*4350*/  F2FP.F16.F32.PACK_AB R44, RZ, R44 ;  /* 0x0000002cff2c723e */ /* 0x000fe200000000ff */
[--C-:B------:R-:W-:Y:S01]  /*4360*/  IMAD.X R21, R9, 0x1, R59.reuse, P4 ;  /* 0x0000000109157824 */ /* 0x100fe200020e063b */
[----:B------:R-:W-:Y:S01]  /*4370*/  F2FP.F16.F32.PACK_AB R45, RZ, R45 ;  /* 0x0000002dff2d723e */ /* 0x000fe200000000ff */
[----:B------:R0:W-:Y:S01]  /*4380*/  @P2 STG.E.U16 desc[UR50][R10.64], R40 ;  /* 0x000000280a002986 */ /* 0x0001e2000c101532 */
[----:B------:R-:W-:Y:S01]  /*4390*/  ISETP.GT.AND P2, PT, R3, 0x8, P1 ;  /* 0x000000080300780c */ /* 0x000fe20000f44270 */
[-C--:B------:R-:W-:Y:S01]  /*43a0*/  FMUL R39, R39, R19.reuse ;  /* 0x0000001327277220 */ /* 0x080fe20000400000 */
[C---:B------:R-:W-:Y:S01]  /*43b0*/  ISETP.GT.AND P1, PT, R3.reuse, 0x9, P1 ;  /* 0x000000090300780c */ /* 0x040fe20000f24270 */
[----:B------:R1:W-:Y:S01]  /*43c0*/  @P3 STG.E.U16 desc[UR50][R12.64], R41 ;  /* 0x000000290c003986 */ /* 0x0003e2000c101532 */
[----:B------:R-:W-:Y:S01]  /*43d0*/  ISETP.GT.AND P3, PT, R3, 0x1, P0 ;  /* 0x000000010300780c */ /* 0x000fe20000764270 */
[----:B------:R-:W-:Y:S01]  /*43e0*/  FMUL R24, R24, R19 ;  /* 0x0000001318187220 */ /* 0x000fe20000400000 */
[----:B------:R-:W-:Y:S01]  /*43f0*/  F2FP.F16.F32.PACK_AB R46, RZ, R46 ;  /* 0x0000002eff2e723e */ /* 0x000fe200000000ff */
[----:B------:R-:W-:Y:S01]  /*4400*/  @P5 STG.E.U16 desc[UR50][R14.64], R42 ;  /* 0x0000002a0e005986 */ /* 0x000fe2000c101532 */
[----:B------:R-:W-:Y:S01]  /*4410*/  F2FP.F16.F32.PACK_AB R47, RZ, R47 ;  /* 0x0000002fff2f723e */ /* 0x000fe200000000ff */
[-C--:B------:R-:W-:Y:S01]  /*4420*/  FMUL R25, R25, R19.reuse ;  /* 0x0000001319197220 */ /* 0x080fe20000400000 */
[----:B------:R-:W-:Y:S01]  /*4430*/  F2FP.F16.F32.PACK_AB R32, RZ, R32 ;  /* 0x00000020ff20723e */ /* 0x000fe200000000ff */
[----:B------:R-:W-:Y:S01]  /*4440*/  FMUL R26, R26, R19 ;  /* 0x000000131a1a7220 */ /* 0x000fe20000400000 */
[C---:B0-----:R-:W-:Y:S01]  /*4450*/  IADD3 R40, P5, R6.reuse, R67, RZ ;  /* 0x0000004306287210 */ /* 0x041fe20007fbe0ff */
[-C--:B------:R-:W-:Y:S01]  /*4460*/  FMUL R27, R27, R19.reuse ;  /* 0x000000131b1b7220 */ /* 0x080fe20000400000 */
[-C--:B------:R-:W-:Y:S01]  /*4470*/  IADD3 R6, P4, R6, R68.reuse, RZ ;  /* 0x0000004406067210 */ /* 0x080fe20007f9e0ff */
[----:B------:R-:W-:Y:S01]  /*4480*/  FMUL R28, R28, R19 ;  /* 0x000000131c1c7220 */ /* 0x000fe20000400000 */
[----:B------:R-:W-:Y:S01]  /*4490*/  F2FP.F16.F32.PACK_AB R33, RZ, R33 ;  /* 0x00000021ff21723e */ /* 0x000fe200000000ff */
[C-C-:B-1----:R-:W-:Y:S01]  /*44a0*/  IMAD.X R41, R7.reuse, 0x1, R59.reuse, P5 ;  /* 0x0000000107297824 */ /* 0x142fe200028e063b */
[----:B------:R0:W-:Y:S01]  /*44b0*/  @P3 STG.E.U16 desc[UR50][R20.64], R43 ;  /* 0x0000002b14003986 */ /* 0x0001e2000c101532 */
[--C-:B------:R-:W-:Y:S01]  /*44c0*/  IMAD.X R7, R7, 0x1, R59.reuse, P4 ;  /* 0x0000000107077824 */ /* 0x100fe200020e063b */
[----:B------:R-:W-:Y:S01]  /*44d0*/  ISETP.GT.AND P3, PT, R4, 0x100, PT ;  /* 0x000001000400780c */ /* 0x000fe20003f64270 */
[----:B------:R-:W-:Y:S01]  /*44e0*/  FMUL R29, R29, R19 ;  /* 0x000000131d1d7220 */ /* 0x000fe20000400000 */
[----:B------:R-:W-:Y:S01]  /*44f0*/  @P2 STG.E.U16 desc[UR50][R40.64], R44 ;  /* 0x0000002c28002986 */ /* 0x000fe2000c101532 */
[----:B------:R-:W-:Y:S01]  /*4500*/  IADD3 R12, P2, R8, R67, RZ ;  /* 0x00000043080c7210 */ /* 0x000fe20007f5e0ff */
[-C--:B------:R-:W-:Y:S01]  /*4510*/  FMUL R30, R30, R19.reuse ;  /* 0x000000131e1e7220 */ /* 0x080fe20000400000 */
[C---:B------:R-:W-:Y:S01]  /*4520*/  ISETP.GT.AND P4, PT, R3.reuse, RZ, P3 ;  /* 0x000000ff0300720c */ /* 0x040fe20001f84270 */
[----:B------:R1:W-:Y:S01]  /*4530*/  @P1 STG.E.U16 desc[UR50][R6.64], R45 ;  /* 0x0000002d06001986 */ /* 0x0003e2000c101532 */
[----:B------:R-:W-:Y:S01]  /*4540*/  ISETP.GT.AND P1, PT, R3, 0x8, P0 ;  /* 0x000000080300780c */ /* 0x000fe20000724270 */
[----:B------:R-:W-:Y:S01]  /*4550*/  IMAD.X R13, R9, 0x1, R59, P2 ;  /* 0x00000001090d7824 */ /* 0x000fe200010e063b */
[----:B------:R-:W-:Y:S01]  /*4560*/  ISETP.GT.AND P0, PT, R3, 0x9, P0 ;  /* 0x000000090300780c */ /* 0x000fe20000704270 */
[----:B------:R-:W-:Y:S01]  /*4570*/  FMUL R31, R31, R19 ;  /* 0x000000131f1f7220 */ /* 0x000fe20000400000 */
[----:B------:R-:W-:-:S02]  /*4580*/  IADD3 R8, P5, R8, R68, RZ ;  /* 0x0000004408087210 */ /* 0x000fc40007fbe0ff */
[----:B------:R-:W-:Y:S02]  /*4590*/  ISETP.GT.AND P2, PT, R4, 0x108, PT ;  /* 0x000001080400780c */ /* 0x000fe40003f44270 */
[----:B------:R-:W-:Y:S01]  /*45a0*/  F2FP.F16.F32.PACK_AB R34, RZ, R34 ;  /* 0x00000022ff22723e */ /* 0x000fe200000000ff */
[--C-:B------:R-:W-:Y:S01]  /*45b0*/  IMAD.X R9, R9, 0x1, R59.reuse, P5 ;  /* 0x0000000109097824 */ /* 0x100fe200028e063b */
[----:B0-----:R-:W-:Y:S02]  /*45c0*/  IADD3 R20, P5, R14, R66, RZ ;  /* 0x000000420e147210 */ /* 0x001fe40007fbe0ff */
[----:B------:R-:W-:Y:S01]  /*45d0*/  F2FP.F16.F32.PACK_AB R35, RZ, R35 ;  /* 0x00000023ff23723e */ /* 0x000fe200000000ff */
[----:B------:R0:W-:Y:S01]  /*45e0*/  @P1 STG.E.U16 desc[UR50][R12.64], R46 ;  /* 0x0000002e0c001986 */ /* 0x0001e2000c101532 */
[----:B-1----:R-:W-:Y:S01]  /*45f0*/  IADD3 R6, P1, R10, R57, RZ ;  /* 0x000000390a067210 */ /* 0x002fe20007f3e0ff */
[--C-:B------:R-:W-:Y:S01]  /*4600*/  IMAD.X R21, R15, 0x1, R59.reuse, P5 ;  /* 0x000000010f157824 */ /* 0x100fe200028e063b */
[----:B------:R-:W-:Y:S01]  /*4610*/  F2FP.F16.F32.PACK_AB R36, RZ, R36 ;  /* 0x00000024ff24723e */ /* 0x000fe200000000ff */
[----:B------:R1:W-:Y:S01]  /*4620*/  @P0 STG.E.U16 desc[UR50][R8.64], R47 ;  /* 0x0000002f08000986 */ /* 0x0003e2000c101532 */
[----:B------:R-:W-:Y:S01]  /*4630*/  ISETP.GT.AND P0, PT, R3, RZ, P2 ;  /* 0x000000ff0300720c */ /* 0x000fe20001704270 */
[----:B------:R-:W-:Y:S01]  /*4640*/  IMAD.X R7, R11, 0x1, R59, P1 ;  /* 0x000000010b077824 */ /* 0x000fe200008e063b */
[----:B------:R-:W-:-:S02]  /*4650*/  ISETP.GT.AND P1, PT, R3, 0x1, P3 ;  /* 0x000000010300780c */ /* 0x000fc40001f24270 */
[----:B------:R-:W-:Y:S02]  /*4660*/  F2FP.F16.F32.PACK_AB R37, RZ, R37 ;  /* 0x00000025ff25723e */ /* 0x000fe400000000ff */
[----:B------:R-:W-:Y:S01]  /*4670*/  @P4 STG.E.U16 desc[UR50][R6.64], R32 ;  /* 0x0000002006004986 */ /* 0x000fe2000c101532 */
[----:B0-----:R-:W-:Y:S02]  /*4680*/  IADD3 R12, P4, R10, R66, RZ ;  /* 0x000000420a0c7210 */ /* 0x001fe40007f9e0ff */
[----:B------:R-:W-:Y:S02]  /*4690*/  F2FP.F16.F32.PACK_AB R38, RZ, R38 ;  /* 0x00000026ff26723e */ /* 0x000fe400000000ff */
[----:B------:R-:W-:Y:S01]  /*46a0*/  F2FP.F16.F32.PACK_AB R39, RZ, R39 ;  /* 0x00000027ff27723e */ /* 0x000fe200000000ff */
[----:B------:R-:W-:Y:S01]  /*46b0*/  IMAD.X R13, R11, 0x1, R59, P4 ;  /* 0x000000010b0d7824 */ /* 0x000fe200020e063b */
[----:B-1----:R-:W-:Y:S02]  /*46c0*/  IADD3 R8, P4, R14, R57, RZ ;  /* 0x000000390e087210 */ /* 0x002fe40007f9e0ff */
[----:B------:R-:W-:-:S02]  /*46d0*/  F2FP.F16.F32.PACK_AB R24, RZ, R24 ;  /* 0x00000018ff18723e */ /* 0x000fc400000000ff */
[----:B------:R0:W-:Y:S01]  /*46e0*/  @P1 STG.E.U16 desc[UR50][R12.64], R33 ;  /* 0x000000210c001986 */ /* 0x0001e2000c101532 */
[----:B------:R-:W-:Y:S01]  /*46f0*/  IMAD.X R9, R15, 0x1, R59, P4 ;  /* 0x000000010f097824 */ /* 0x000fe200020e063b */
[----:B------:R-:W-:Y:S02]  /*4700*/  ISETP.GT.AND P4, PT, R3, 0x1, P2 ;  /* 0x000000010300780c */ /* 0x000fe40001784270 */
[C---:B------:R-:W-:Y:S02]  /*4710*/  ISETP.GT.AND P1, PT, R4.reuse, 0x180, PT ;  /* 0x000001800400780c */ /* 0x040fe40003f24270 */
[----:B------:R-:W-:Y:S01]  /*4720*/  @P0 STG.E.U16 desc[UR50][R8.64], R34 ;  /* 0x0000002208000986 */ /* 0x000fe2000c101532 */
[----:B------:R-:W-:Y:S02]  /*4730*/  ISETP.GT.AND P0, PT, R4, 0x188, PT ;  /* 0x000001880400780c */ /* 0x000fe40003f04270 */
[----:B------:R-:W-:Y:S02]  /*4740*/  IADD3 R4, P5, R10, R67, RZ ;  /* 0x000000430a047210 */ /* 0x000fe40007fbe0ff */
[----:B------:R-:W-:-:S02]  /*4750*/  F2FP.F16.F32.PACK_AB R25, RZ, R25 ;  /* 0x00000019ff19723e */ /* 0x000fc400000000ff */
[----:B------:R-:W-:Y:S01]  /*4760*/  F2FP.F16.F32.PACK_AB R26, RZ, R26 ;  /* 0x0000001aff1a723e */ /* 0x000fe200000000ff */
[----:B------:R-:W-:Y:S01]  /*4770*/  IMAD.X R5, R11, 0x1, R59, P5 ;  /* 0x000000010b057824 */ /* 0x000fe200028e063b */
[----:B------:R-:W-:Y:S01]  /*4780*/  @P4 STG.E.U16 desc[UR50][R20.64], R35 ;  /* 0x0000002314004986 */ /* 0x000fe2000c101532 */
[C---:B------:R-:W-:Y:S02]  /*4790*/  ISETP.GT.AND P4, PT, R3.reuse, 0x8, P3 ;  /* 0x000000080300780c */ /* 0x040fe40001f84270 */
[C---:B------:R-:W-:Y:S02]  /*47a0*/  ISETP.GT.AND P3, PT, R3.reuse, 0x9, P3 ;  /* 0x000000090300780c */ /* 0x040fe40001f64270 */
[C---:B------:R-:W-:Y:S02]  /*47b0*/  ISETP.GT.AND P5, PT, R3.reuse, 0x8, P2 ;  /* 0x000000080300780c */ /* 0x040fe400017a4270 */
[----:B------:R-:W-:Y:S02]  /*47c0*/  ISETP.GT.AND P2, PT, R3, 0x9, P2 ;  /* 0x000000090300780c */ /* 0x000fe40001744270 */
[----:B------:R-:W-:-:S02]  /*47d0*/  F2FP.F16.F32.PACK_AB R27, RZ, R27 ;  /* 0x0000001bff1b723e */ /* 0x000fc400000000ff */
[----:B------:R-:W-:Y:S02]  /*47e0*/  F2FP.F16.F32.PACK_AB R28, RZ, R28 ;  /* 0x0000001cff1c723e */ /* 0x000fe400000000ff */
[----:B------:R-:W-:Y:S01]  /*47f0*/  F2FP.F16.F32.PACK_AB R29, RZ, R29 ;  /* 0x0000001dff1d723e */ /* 0x000fe200000000ff */
[----:B------:R1:W-:Y:S01]  /*4800*/  @P4 STG.E.U16 desc[UR50][R4.64], R36 ;  /* 0x0000002404004986 */ /* 0x0003e2000c101532 */
[----:B------:R-:W-:Y:S02]  /*4810*/  IADD3 R10, P4, R10, R68, RZ ;  /* 0x000000440a0a7210 */ /* 0x000fe40007f9e0ff */
[----:B------:R-:W-:Y:S02]  /*4820*/  F2FP.F16.F32.PACK_AB R30, RZ, R30 ;  /* 0x0000001eff1e723e */ /* 0x000fe400000000ff */
[----:B------:R-:W-:Y:S01]  /*4830*/  F2FP.F16.F32.PACK_AB R31, RZ, R31 ;  /* 0x0000001fff1f723e */ /* 0x000fe200000000ff */
[----:B------:R-:W-:Y:S01]  /*4840*/  IMAD.X R11, R11, 0x1, R59, P4 ;  /* 0x000000010b0b7824 */ /* 0x000fe200020e063b */
[----:B0-----:R-:W-:-:S04]  /*4850*/  IADD3 R12, P4, R14, R67, RZ ;  /* 0x000000430e0c7210 */ /* 0x001fc80007f9e0ff */
[----:B------:R-:W-:Y:S01]  /*4860*/  @P3 STG.E.U16 desc[UR50][R10.64], R37 ;  /* 0x000000250a003986 */ /* 0x000fe2000c101532 */
[--C-:B------:R-:W-:Y:S01]  /*4870*/  IMAD.X R13, R15, 0x1, R59.reuse, P4 ;  /* 0x000000010f0d7824 */ /* 0x100fe200020e063b */
[----:B-1----:R-:W-:Y:S02]  /*4880*/  IADD3 R4, P4, R14, R68, RZ ;  /* 0x000000440e047210 */ /* 0x002fe40007f9e0ff */
[----:B------:R-:W-:Y:S02]  /*4890*/  ISETP.GT.AND P3, PT, R3, 0x1, P1 ;  /* 0x000000010300780c */ /* 0x000fe40000f64270 */
[----:B------:R-:W-:Y:S01]  /*48a0*/  @P5 STG.E.U16 desc[UR50][R12.64], R38 ;  /* 0x000000260c005986 */ /* 0x000fe2000c101532 */
[----:B------:R-:W-:Y:S01]  /*48b0*/  IMAD.X R5, R15, 0x1, R59, P4 ;  /* 0x000000010f057824 */ /* 0x000fe200020e063b */
[C---:B------:R-:W-:Y:S02]  /*48c0*/  IADD3 R14, P5, R6.reuse, R57, RZ ;  /* 0x00000039060e7210 */ /* 0x040fe40007fbe0ff */
[----:B------:R-:W-:-:S02]  /*48d0*/  IADD3 R20, P4, R6, R66, RZ ;  /* 0x0000004206147210 */ /* 0x000fc40007f9e0ff */
[----:B------:R0:W-:Y:S01]  /*48e0*/  @P2 STG.E.U16 desc[UR50][R4.64], R39 ;  /* 0x0000002704002986 */ /* 0x0001e2000c101532 */
[----:B------:R-:W-:Y:S01]  /*48f0*/  ISETP.GT.AND P2, PT, R3, RZ, P1 ;  /* 0x000000ff0300720c */ /* 0x000fe20000f44270 */
[--C-:B------:R-:W-:Y:S01]  /*4900*/  IMAD.X R15, R7, 0x1, R59.reuse, P5 ;  /* 0x00000001070f7824 */ /* 0x100fe200028e063b */
[----:B------:R-:W-:Y:S01]  /*4910*/  ISETP.GT.AND P5, PT, R3, RZ, P0 ;  /* 0x000000ff0300720c */ /* 0x000fe200007a4270 */
[----:B------:R-:W-:Y:S01]  /*4920*/  IMAD.X R21, R7, 0x1, R59, P4 ;  /* 0x0000000107157824 */ /* 0x000fe200020e063b */
[----:B0-----:R-:W-:-:S09]  /*4930*/  IADD3 R4, P4, R8, R57, RZ ;  /* 0x0000003908047210 */ /* 0x001fd20007f9e0ff */
[----:B------:R-:W-:Y:S01]  /*4940*/  @P2 STG.E.U16 desc[UR50][R14.64], R24 ;  /* 0x000000180e002986 */ /* 0x000fe2000c101532 */
[----:B------:R-:W-:Y:S01]  /*4950*/  ISETP.GT.AND P2, PT, R3, 0x1, P0 ;  /* 0x000000010300780c */ /* 0x000fe20000744270 */
[--C-:B------:R-:W-:Y:S02]  /*4960*/  IMAD.X R5, R9, 0x1, R59.reuse, P4 ;  /* 0x0000000109057824 */ /* 0x100fe400020e063b */
[----:B------:R-:W-:Y:S01]  /*4970*/  @P3 STG.E.U16 desc[UR50][R20.64], R25 ;  /* 0x0000001914003986 */ /* 0x000fe2000c101532 */
[C---:B------:R-:W-:Y:S02]  /*4980*/  ISETP.GT.AND P3, PT, R3.reuse, 0x8, P1 ;  /* 0x000000080300780c */ /* 0x040fe40000f64270 */
[----:B------:R-:W-:Y:S01]  /*4990*/  IADD3 R10, P4, R8, R66, RZ ;  /* 0x00000042080a7210 */ /* 0x000fe20007f9e0ff */
[----:B------:R0:W-:Y:S01]  /*49a0*/  @P5 STG.E.U16 desc[UR50][R4.64], R26 ;  /* 0x0000001a04005986 */ /* 0x0001e2000c101532 */
[----:B------:R-:W-:Y:S02]  /*49b0*/  IADD3 R12, P5, R6, R67, RZ ;  /* 0x00000043060c7210 */ /* 0x000fe40007fbe0ff */
[----:B------:R-:W-:Y:S01]  /*49c0*/  ISETP.GT.AND P1, PT, R3, 0x9, P1 ;  /* 0x000000090300780c */ /* 0x000fe20000f24270 */
[--C-:B------:R-:W-:Y:S01]  /*49d0*/  IMAD.X R11, R9, 0x1, R59.reuse, P4 ;  /* 0x00000001090b7824 */ /* 0x100fe200020e063b */
[----:B------:R-:W-:Y:S01]  /*49e0*/  ISETP.GT.AND P4, PT, R3, 0x8, P0 ;  /* 0x000000080300780c */ /* 0x000fe20000784270 */
[----:B------:R-:W-:Y:S01]  /*49f0*/  IMAD.X R13, R7, 0x1, R59, P5 ;  /* 0x00000001070d7824 */ /* 0x000fe200028e063b */
[----:B------:R-:W-:-:S02]  /*4a00*/  ISETP.GT.AND P0, PT, R3, 0x9, P0 ;  /* 0x000000090300780c */ /* 0x000fc40000704270 */
[----:B------:R1:W-:Y:S01]  /*4a10*/  @P2 STG.E.U16 desc[UR50][R10.64], R27 ;  /* 0x0000001b0a002986 */ /* 0x0003e2000c101532 */
[----:B0-----:R-:W-:-:S03]  /*4a20*/  IADD3 R4, P2, R6, R68, RZ ;  /* 0x0000004406047210 */ /* 0x001fc60007f5e0ff */
[----:B------:R1:W-:Y:S01]  /*4a30*/  @P3 STG.E.U16 desc[UR50][R12.64], R28 ;  /* 0x0000001c0c003986 */ /* 0x0003e2000c101532 */
[C---:B------:R-:W-:Y:S02]  /*4a40*/  IADD3 R6, P3, R8.reuse, R67, RZ ;  /* 0x0000004308067210 */ /* 0x040fe40007f7e0ff */
[----:B------:R-:W-:Y:S01]  /*4a50*/  IADD3 R8, P5, R8, R68, RZ ;  /* 0x0000004408087210 */ /* 0x000fe20007fbe0ff */
[--C-:B------:R-:W-:Y:S02]  /*4a60*/  IMAD.X R5, R7, 0x1, R59.reuse, P2 ;  /* 0x0000000107057824 */ /* 0x100fe400010e063b */
[C-C-:B------:R-:W-:Y:S02]  /*4a70*/  IMAD.X R7, R9.reuse, 0x1, R59.reuse, P3 ;  /* 0x0000000109077824 */ /* 0x140fe400018e063b */
[----:B------:R-:W-:Y:S01]  /*4a80*/  IMAD.X R9, R9, 0x1, R59, P5 ;  /* 0x0000000109097824 */ /* 0x000fe200028e063b */
[----:B------:R1:W-:Y:S04]  /*4a90*/  @P1 STG.E.U16 desc[UR50][R4.64], R29 ;  /* 0x0000001d04001986 */ /* 0x0003e8000c101532 */
[----:B------:R1:W-:Y:S04]  /*4aa0*/  @P4 STG.E.U16 desc[UR50][R6.64], R30 ;  /* 0x0000001e06004986 */ /* 0x0003e8000c101532 */
[----:B------:R1:W-:Y:S02]  /*4ab0*/  @P0 STG.E.U16 desc[UR50][R8.64], R31 ;  /* 0x0000001f08000986 */ /* 0x0003e4000c101532 */
.L_x_90:
[----:B------:R-:W-:Y:S05]  /*4ac0*/  BSYNC B0 ;  /* 0x0000000000007941 */ /* 0x000fea0003800000 */
.L_x_28:
[----:B------:R-:W-:Y:S01]  /*4ad0*/  IADD3 R16, P0, R16, UR36, RZ ;  /* 0x0000002410107c10 */ /* 0x000fe2000ff1e0ff */
[----:B------:R-:W-:Y:S01]  /*4ae0*/  ULDC.64 UR4, c[0x0][0x650] ;  /* 0x0001940000047ab9 */ /* 0x000fe20000000a00 */
[----:B------:R-:W-:Y:S01]  /*4af0*/  PRMT R3, RZ, 0x7610, R3 ;  /* 0x00007610ff037816 */ /* 0x000fe20000000003 */
[----:B-1-3--:R-:W-:Y:S01]  /*4b00*/  IMAD.MOV.U32 R72, RZ, RZ, -0x1 ;  /* 0xffffffffff487424 */ /* 0x00afe200078e00ff */
[----:B------:R-:W-:Y:S01]  /*4b10*/  IADD3.X R17, R17, UR40, RZ, P0, !PT ;  /* 0x0000002811117c10 */ /* 0x000fe200087fe4ff */
[----:B------:R-:W-:Y:S01]  /*4b20*/  IMAD.MOV.U32 R71, RZ, RZ, -0x1 ;  /* 0xffffffffff477424 */ /* 0x000fe200078e00ff */
[----:B------:R-:W-:-:S04]  /*4b30*/  ISETP.GE.U32.AND P0, PT, R16, UR4, PT ;  /* 0x0000000410007c0c */ /* 0x000fc8000bf06070 */
[----:B------:R-:W-:-:S13]  /*4b40*/  ISETP.GE.U32.AND.EX P0, PT, R17, UR5, PT, P0 ;  /* 0x0000000511007c0c */ /* 0x000fda000bf06100 */
[----:B------:R-:W-:Y:S05]  /*4b50*/  @P0 BRA `(.L_x_91) ;  /* 0x0000000400500947 */ /* 0x000fea0003800000 */
[----:B------:R-:W1:Y:S01]  /*4b60*/  LDC.64 R10, c[0x0][0x628] ;  /* 0x00018a00ff0a7b82 */ /* 0x000e620000000a00 */
[----:B------:R-:W3:Y:S01]  /*4b70*/  S2R R20, SR_CTAID.X ;  /* 0x0000000000147919 */ /* 0x000ee20000002500 */
[----:B------:R-:W-:Y:S02]  /*4b80*/  IMAD.MOV.U32 R8, RZ, RZ, R16 ;  /* 0x000000ffff087224 */ /* 0x000fe400078e0010 */
[----:B------:R-:W-:Y:S01]  /*4b90*/  IMAD.MOV.U32 R9, RZ, RZ, R17 ;  /* 0x000000ffff097224 */ /* 0x000fe200078e0011 */
[----:B------:R-:W0:Y:S03]  /*4ba0*/  S2R R21, SR_CTAID.Y ;  /* 0x0000000000157919 */ /* 0x000e260000002600 */
[----:B------:R-:W0:Y:S08]  /*4bb0*/  LDC R0, c[0x0][0x630] ;  /* 0x00018c00ff007b82 */ /* 0x000e300000000800 */
[----:B------:R-:W0:Y:S01]  /*4bc0*/  LDC.64 R14, c[0x0][0x620] ;  /* 0x00018800ff0e7b82 */ /* 0x000e220000000a00 */
[----:B-1----:R-:W-:-:S04]  /*4bd0*/  ISETP.NE.U32.AND P0, PT, R10, RZ, PT ;  /* 0x000000ff0a00720c */ /* 0x002fc80003f05070 */
[----:B------:R-:W-:-:S13]  /*4be0*/  ISETP.NE.AND.EX P0, PT, R11, RZ, PT, P0 ;  /* 0x000000ff0b00720c */ /* 0x000fda0003f05300 */
[----:B0--3--:R-:W-:Y:S05]  /*4bf0*/  @!P0 BRA `(.L_x_92) ;  /* 0x0000000000288947 */ /* 0x009fea0003800000 */
        /* <DEDUP_REMOVED lines=10> */
.L_x_92:
[----:B------:R-:W0:Y:S01]  /*4ca0*/  LDC.64 R28, c[0x0][0x640] ;  /* 0x00019000ff1c7b82 */ /* 0x000e220000000a00 */
[-CC-:B------:R-:W-:Y:S01]  /*4cb0*/  SHF.R.U64 R71, R8, R0.reuse, R9.reuse ;  /* 0x0000000008477219 */ /* 0x180fe20000001209 */
[----:B------:R-:W-:Y:S01]  /*4cc0*/  ULDC UR4, c[0x0][0x150] ;  /* 0x0000540000047ab9 */ /* 0x000fe20000000800 */
[----:B------:R-:W-:Y:S02]  /*4cd0*/  SHF.R.U32.HI R0, RZ, R0, R9 ;  /* 0x00000000ff007219 */ /* 0x000fe40000011609 */
[----:B------:R-:W-:Y:S02]  /*4ce0*/  IADD3 R3, P0, RZ, -R71, RZ ;  /* 0x80000047ff037210 */ /* 0x000fe40007f1e0ff */
[----:B------:R-:W-:Y:S01]  /*4cf0*/  I2FP.F32.U32 R7, R20 ;  /* 0x0000001400077245 */ /* 0x000fe20000201000 */
[----:B------:R-:W1:Y:S02]  /*4d00*/  LDC R6, c[0x0][0x618] ;  /* 0x00018600ff067b82 */ /* 0x000e640000000800 */
[----:B------:R-:W-:-:S02]  /*4d10*/  IMAD.X R5, RZ, RZ, ~R0, P0 ;  /* 0x000000ffff057224 */ /* 0x000fc400000e0e00 */
[----:B------:R-:W-:Y:S01]  /*4d20*/  FMUL R7, R7, UR4 ;  /* 0x0000000407077c20 */ /* 0x000fe20008400000 */
[----:B------:R-:W-:Y:S01]  /*4d30*/  ULDC UR4, c[0x0][0x154] ;  /* 0x0000550000047ab9 */ /* 0x000fe20000000800 */
[-C--:B------:R-:W-:Y:S02]  /*4d40*/  IMAD R0, R5, R14.reuse, RZ ;  /* 0x0000000e05007224 */ /* 0x080fe400078e02ff */
[----:B------:R-:W3:Y:S01]  /*4d50*/  LDC R8, c[0x0][0x608] ;  /* 0x00018200ff087b82 */ /* 0x000ee20000000800 */
[C---:B------:R-:W-:Y:S01]  /*4d60*/  IMAD.WIDE.U32 R4, R3.reuse, R14, R16 ;  /* 0x0000000e03047225 */ /* 0x040fe200078e0010 */
[----:B------:R-:W2:Y:S03]  /*4d70*/  F2I.U32.TRUNC.NTZ R7, R7 ;  /* 0x0000000700077305 */ /* 0x000ea6000020f000 */
[----:B------:R-:W-:Y:S01]  /*4d80*/  IMAD R3, R3, R15, R0 ;  /* 0x0000000f03037224 */ /* 0x000fe200078e0200 */
[----:B------:R-:W-:-:S02]  /*4d90*/  I2FP.F32.U32 R0, R21 ;  /* 0x0000001500007245 */ /* 0x000fc40000201000 */
[----:B------:R-:W4:Y:S01]  /*4da0*/  LDC R26, c[0x0][0x658] ;  /* 0x00019600ff1a7b82 */ /* 0x000f220000000800 */
[----:B------:R-:W-:Y:S01]  /*4db0*/  IMAD.IADD R3, R5, 0x1, R3 ;  /* 0x0000000105037824 */ /* 0x000fe200078e0203 */
[----:B0-----:R-:W-:Y:S01]  /*4dc0*/  ISETP.NE.U32.AND P0, PT, R28, RZ, PT ;  /* 0x000000ff1c00720c */ /* 0x001fe20003f05070 */
[----:B------:R-:W-:-:S03]  /*4dd0*/  FMUL R0, R0, UR4 ;  /* 0x0000000400007c20 */ /* 0x000fc60008400000 */
[----:B------:R-:W-:Y:S01]  /*4de0*/  ISETP.NE.AND.EX P0, PT, R29, RZ, PT, P0 ;  /* 0x000000ff1d00720c */ /* 0x000fe20003f05300 */
[----:B------:R0:W0:Y:S01]  /*4df0*/  F2I.U32.TRUNC.NTZ R14, R0 ;  /* 0x00000000000e7305 */ /* 0x000022000020f000 */
[----:B------:R-:W0:Y:S01]  /*4e00*/  LDC R9, c[0x0][0x144] ;  /* 0x00005100ff097b82 */ /* 0x000e220000000800 */
[-C--:B-1----:R-:W-:Y:S01]  /*4e10*/  SHF.R.U64 R10, R4, R6.reuse, R3 ;  /* 0x00000006040a7219 */ /* 0x082fe20000001203 */
[----:B--2---:R-:W-:Y:S01]  /*4e20*/  IMAD.MOV R7, RZ, RZ, -R7 ;  /* 0x000000ffff077224 */ /* 0x004fe200078e0a07 */
[----:B------:R-:W-:-:S05]  /*4e30*/  SHF.R.U32.HI R3, RZ, R6, R3 ;  /* 0x00000006ff037219 */ /* 0x000fca0000011603 */
[----:B------:R-:W1:Y:S01]  /*4e40*/  LDC R24, c[0x0][0x148] ;  /* 0x00005200ff187b82 */ /* 0x000e620000000800 */
[-CC-:B---3--:R-:W-:Y:S02]  /*4e50*/  SHF.R.U64 R12, R10, R8.reuse, R3.reuse ;  /* 0x000000080a0c7219 */ /* 0x188fe40000001203 */
[----:B------:R-:W-:-:S05]  /*4e60*/  SHF.R.U32.HI R3, RZ, R8, R3 ;  /* 0x00000008ff037219 */ /* 0x000fca0000011603 */
[----:B------:R-:W2:Y:S01]  /*4e70*/  LDC R15, c[0x0][0x600] ;  /* 0x00018000ff0f7b82 */ /* 0x000ea20000000800 */
[-CC-:B----4-:R-:W-:Y:S02]  /*4e80*/  SHF.R.U64 R13, R12, R26.reuse, R3.reuse ;  /* 0x0000001a0c0d7219 */ /* 0x190fe40000001203 */
[----:B------:R-:W-:-:S03]  /*4e90*/  SHF.R.U32.HI R5, RZ, R26, R3 ;  /* 0x0000001aff057219 */ /* 0x000fc60000011603 */
[----:B------:R-:W-:Y:S02]  /*4ea0*/  IMAD.MOV.U32 R4, RZ, RZ, R13 ;  /* 0x000000ffff047224 */ /* 0x000fe400078e000d */
[----:B------:R-:W3:Y:S01]  /*4eb0*/  LDC R27, c[0x0][0x648] ;  /* 0x00019200ff1b7b82 */ /* 0x000ee20000000800 */
[----:B0-----:R-:W-:-:S07]  /*4ec0*/  IMAD R25, R9, R7, R20 ;  /* 0x0000000709197224 */ /* 0x001fce00078e0214 */
[----:B------:R-:W0:Y:S08]  /*4ed0*/  LDC R30, c[0x0][0x638] ;  /* 0x00018e00ff1e7b82 */ /* 0x000e300000000800 */
[----:B------:R-:W4:Y:S01]  /*4ee0*/  LDC R31, c[0x0][0x610] ;  /* 0x00018400ff1f7b82 */ /* 0x000f220000000800 */
[----:B-1----:R-:W-:Y:S05]  /*4ef0*/  @!P0 BRA `(.L_x_93) ;  /* 0x0000000000288947 */ /* 0x002fea0003800000 */
        /* <DEDUP_REMOVED lines=10> */
.L_x_93:
[----:B------:R-:W-:Y:S01]  /*4fa0*/  ISETP.NE.AND P0, PT, R2, 0x1, PT ;  /* 0x000000010200780c */ /* 0x000fe20003f05270 */
[----:B------:R-:W-:Y:S01]  /*4fb0*/  IMAD.MOV R14, RZ, RZ, -R14 ;  /* 0x000000ffff0e7224 */ /* 0x000fe200078e0a0e */
[----:B---3--:R-:W-:Y:S01]  /*4fc0*/  SHF.R.U64 R0, R4, R27, R5 ;  /* 0x0000001b04007219 */ /* 0x008fe20000001205 */
[----:B--2---:R-:W-:Y:S01]  /*4fd0*/  VIADD R5, R15, 0xffffffff ;  /* 0xffffffff0f057836 */ /* 0x004fe20000000000 */
[----:B------:R-:W-:-:S03]  /*4fe0*/  LOP3.LUT R3, R12, R65, RZ, 0xc0, !PT ;  /* 0x000000410c037212 */ /* 0x000fc600078ec0ff */
[----:B------:R-:W-:Y:S01]  /*4ff0*/  IMAD.MOV R4, RZ, RZ, -R0 ;  /* 0x000000ffff047224 */ /* 0x000fe200078e0a00 */
[----:B------:R-:W-:Y:S01]  /*5000*/  LOP3.LUT R10, R10, R5, RZ, 0xc0, !PT ;  /* 0x000000050a0a7212 */ /* 0x000fe200078ec0ff */
[----:B------:R-:W-:Y:S02]  /*5010*/  IMAD R0, R60, R0, R3 ;  /* 0x000000003c007224 */ /* 0x000fe400078e0203 */
[----:B0-----:R-:W-:Y:S02]  /*5020*/  IMAD R3, R4, R30, R13 ;  /* 0x0000001e04037224 */ /* 0x001fe400078e020d */
[----:B------:R-:W-:Y:S02]  /*5030*/  @P0 IMAD R25, R24, R14, R21 ;  /* 0x0000000e18190224 */ /* 0x000fe400078e0215 */
[----:B------:R-:W-:Y:S02]  /*5040*/  IMAD R5, R3, R15, R10 ;  /* 0x0000000f03057224 */ /* 0x000fe400078e020a */
[----:B----4-:R-:W-:-:S02]  /*5050*/  IMAD R0, R0, R31, R25 ;  /* 0x0000001f00007224 */ /* 0x010fc400078e0219 */
[----:B------:R-:W-:-:S03]  /*5060*/  IMAD.MOV.U32 R4, RZ, RZ, 0x1 ;  /* 0x00000001ff047424 */ /* 0x000fc600078e00ff */
[----:B------:R-:W-:Y:S02]  /*5070*/  SEL R72, R5, R0, !P0 ;  /* 0x0000000005487207 */ /* 0x000fe40004000000 */
[----:B------:R-:W-:Y:S02]  /*5080*/  PRMT R3, R4, 0x7610, R3 ;  /* 0x0000761004037816 */ /* 0x000fe40000000003 */
[----:B------:R-:W-:-:S07]  /*5090*/  SEL R0, R0, R5, !P0 ;  /* 0x0000000500007207 */ /* 0x000fce0004000000 */
.L_x_91:
[----:B------:R-:W-:Y:S01]  /*50a0*/  LOP3.LUT P0, RZ, R3, 0xff, RZ, 0xc0, !PT ;  /* 0x000000ff03ff7812 */ /* 0x000fe2000780c0ff */
[----:B------:R-:W-:-:S12]  /*50b0*/  IMAD.MOV.U32 R73, RZ, RZ, R0 ;  /* 0x000000ffff497224 */ /* 0x000fd800078e0000 */
[----:B------:R-:W-:Y:S05]  /*50c0*/  @P0 BRA `(.L_x_94) ;  /* 0xffffffc000700947 */ /* 0x000fea000383ffff */
[----:B------:R-:W-:Y:S05]  /*50d0*/  EXIT ;  /* 0x000000000000794d */ /* 0x000fea0003800000 */
.L_x_3:
        /* <DEDUP_REMOVED lines=26> */
.L_x_96:
[--C-:B------:R-:W-:Y:S01]  /*5280*/  SHF.R.U64 R14, R12, R20, R13.reuse ;  /* 0x000000140c0e7219 */ /* 0x100fe2000000120d */
[----:B------:R-:W0:Y:S01]  /*5290*/  LDC R24, c[0x0][0x618] ;  /* 0x00018600ff187b82 */ /* 0x000e220000000800 */
[----:B------:R-:W-:Y:S01]  /*52a0*/  I2FP.F32.U32 R8, R6 ;  /* 0x0000000600087245 */ /* 0x000fe20000201000 */
[----:B------:R-:W-:Y:S01]  /*52b0*/  ULDC UR4, c[0x0][0x150] ;  /* 0x0000540000047ab9 */ /* 0x000fe20000000800 */
[----:B------:R-:W-:Y:S02]  /*52c0*/  SHF.R.U32.HI R7, RZ, R20, R13 ;  /* 0x00000014ff077219 */ /* 0x000fe4000001160d */
[----:B------:R-:W-:Y:S01]  /*52d0*/  IADD3 R11, P0, RZ, -R14, RZ ;  /* 0x8000000eff0b7210 */ /* 0x000fe20007f1e0ff */
[----:B------:R-:W-:Y:S01]  /*52e0*/  FMUL R13, R8, UR4 ;  /* 0x00000004080d7c20 */ /* 0x000fe20008400000 */
[----:B------:R-:W-:Y:S01]  /*52f0*/  ULDC UR4, c[0x0][0x154] ;  /* 0x0000550000047ab9 */ /* 0x000fe20000000800 */
[----:B------:R-:W1:Y:S02]  /*5300*/  LDC.64 R26, c[0x0][0x640] ;  /* 0x00019000ff1a7b82 */ /* 0x000e640000000a00 */
[----:B------:R-:W-:-:S02]  /*5310*/  IMAD.X R7, RZ, RZ, ~R7, P0 ;  /* 0x000000ffff077224 */ /* 0x000fc400000e0e07 */
[----:B------:R-:W2:Y:S01]  /*5320*/  F2I.U32.TRUNC.NTZ R13, R13 ;  /* 0x0000000d000d7305 */ /* 0x000ea2000020f000 */
[----:B------:R-:W-:-:S03]  /*5330*/  IMAD.WIDE.U32 R8, R11, R22, R16 ;  /* 0x000000160b087225 */ /* 0x000fc600078e0010 */
[----:B------:R-:W3:Y:S01]  /*5340*/  LDC R15, c[0x0][0x144] ;  /* 0x00005100ff0f7b82 */ /* 0x000ee20000000800 */
[----:B------:R-:W-:-:S04]  /*5350*/  IMAD R10, R7, R22, RZ ;  /* 0x00000016070a7224 */ /* 0x000fc800078e02ff */
[----:B------:R-:W-:Y:S02]  /*5360*/  IMAD R7, R11, R23, R10 ;  /* 0x000000170b077224 */ /* 0x000fe400078e020a */
[----:B------:R-:W-:Y:S01]  /*5370*/  IMAD.MOV.U32 R10, RZ, RZ, -0x1 ;  /* 0xffffffffff0a7424 */ /* 0x000fe200078e00ff */
[----:B------:R-:W4:Y:S01]  /*5380*/  LDC R20, c[0x0][0x608] ;  /* 0x00018200ff147b82 */ /* 0x000f220000000800 */
[----:B------:R-:W-:Y:S01]  /*5390*/  IMAD.IADD R7, R9, 0x1, R7 ;  /* 0x0000000109077824 */ /* 0x000fe200078e0207 */
[----:B------:R-:W-:-:S04]  /*53a0*/  I2FP.F32.U32 R9, R5 ;  /* 0x0000000500097245 */ /* 0x000fc80000201000 */
[-C--:B0-----:R-:W-:Y:S01]  /*53b0*/  SHF.R.U64 R12, R8, R24.reuse, R7 ;  /* 0x00000018080c7219 */ /* 0x081fe20000001207 */
[----:B--2---:R-:W-:Y:S01]  /*53c0*/  IMAD.MOV R8, RZ, RZ, -R13 ;  /* 0x000000ffff087224 */ /* 0x004fe200078e0a0d */
[----:B------:R-:W0:Y:S01]  /*53d0*/  LDC R11, c[0x0][0x658] ;  /* 0x00019600ff0b7b82 */ /* 0x000e220000000800 */
[----:B-1----:R-:W-:Y:S01]  /*53e0*/  ISETP.NE.U32.AND P0, PT, R26, RZ, PT ;  /* 0x000000ff1a00720c */ /* 0x002fe20003f05070 */
[----:B------:R-:W-:Y:S01]  /*53f0*/  FMUL R9, R9, UR4 ;  /* 0x0000000409097c20 */ /* 0x000fe20008400000 */
[----:B------:R-:W-:Y:S02]  /*5400*/  SHF.R.U32.HI R7, RZ, R24, R7 ;  /* 0x00000018ff077219 */ /* 0x000fe40000011607 */
[----:B------:R-:W-:-:S03]  /*5410*/  ISETP.NE.AND.EX P0, PT, R27, RZ, PT, P0 ;  /* 0x000000ff1b00720c */ /* 0x000fc60003f05300 */
[----:B------:R-:W1:Y:S01]  /*5420*/  LDC R22, c[0x0][0x148] ;  /* 0x00005200ff167b82 */ /* 0x000e620000000800 */
[----:B---3--:R-:W-:Y:S02]  /*5430*/  IMAD R23, R15, R8, R6 ;  /* 0x000000080f177224 */ /* 0x008fe400078e0206 */
[----:B------:R-:W-:-:S05]  /*5440*/  IMAD.MOV.U32 R8, RZ, RZ, 0x1 ;  /* 0x00000001ff087424 */ /* 0x000fca00078e00ff */
[----:B------:R-:W2:Y:S01]  /*5450*/  LDC R21, c[0x0][0x600] ;  /* 0x00018000ff157b82 */ /* 0x000ea20000000800 */
[-CC-:B----4-:R-:W-:Y:S02]  /*5460*/  SHF.R.U64 R15, R12, R20.reuse, R7.reuse ;  /* 0x000000140c0f7219 */ /* 0x190fe40000001207 */
[----:B------:R-:W-:Y:S02]  /*5470*/  SHF.R.U32.HI R6, RZ, R20, R7 ;  /* 0x00000014ff067219 */ /* 0x000fe40000011607 */
[----:B------:R3:W4:Y:S03]  /*5480*/  F2I.U32.TRUNC.NTZ R20, R9 ;  /* 0x0000000900147305 */ /* 0x000726000020f000 */
[----:B------:R-:W1:Y:S01]  /*5490*/  LDC R25, c[0x0][0x648] ;  /* 0x00019200ff197b82 */ /* 0x000e620000000800 */
[-C--:B0-----:R-:W-:Y:S02]  /*54a0*/  SHF.R.U64 R19, R15, R11.reuse, R6 ;  /* 0x0000000b0f137219 */ /* 0x081fe40000001206 */
[----:B------:R-:W-:-:S02]  /*54b0*/  SHF.L.U32 R10, R10, R11, RZ ;  /* 0x0000000b0a0a7219 */ /* 0x000fc400000006ff */
[-C--:B------:R-:W-:Y:S01]  /*54c0*/  SHF.R.U32.HI R7, RZ, R11.reuse, R6 ;  /* 0x0000000bff077219 */ /* 0x080fe20000011606 */
[----:B------:R-:W-:Y:S01]  /*54d0*/  IMAD.MOV.U32 R6, RZ, RZ, R19 ;  /* 0x000000ffff067224 */ /* 0x000fe200078e0013 */
[----:B------:R-:W-:Y:S01]  /*54e0*/  SHF.L.U32 R24, R8, R11, RZ ;  /* 0x0000000b08187219 */ /* 0x000fe200000006ff */
[----:B------:R-:W0:Y:S01]  /*54f0*/  LDC R28, c[0x0][0x638] ;  /* 0x00018e00ff1c7b82 */ /* 0x000e220000000800 */
[----:B------:R-:W-:-:S07]  /*5500*/  LOP3.LUT R30, RZ, R10, RZ, 0x33, !PT ;  /* 0x0000000aff1e7212 */ /* 0x000fce00078e33ff */
[----:B------:R-:W0:Y:S01]  /*5510*/  LDC R29, c[0x0][0x610] ;  /* 0x00018400ff1d7b82 */ /* 0x000e220000000800 */
[----:B---34-:R-:W-:Y:S05]  /*5520*/  @!P0 BRA `(.L_x_97) ;  /* 0x0000000000288947 */ /* 0x018fea0003800000 */
[----:B------:R-:W3:Y:S02]  /*5530*/  LDC R6, c[0x0][0x64c] ;  /* 0x00019300ff067b82 */ /* 0x000ee40000000800 */
[----:B---3--:R-:W-:-:S05]  /*5540*/  IADD3 R11, P0, R19, R6, RZ ;  /* 0x00000006130b7210 */ /* 0x008fca0007f1e0ff */
        /* <DEDUP_REMOVED lines=8> */
.L_x_97:
[----:B------:R-:W-:Y:S01]  /*55d0*/  ISETP.NE.AND P0, PT, R2, 0x1, PT ;  /* 0x000000010200780c */ /* 0x000fe20003f05270 */
[----:B--2---:R-:W-:Y:S01]  /*55e0*/  VIADD R9, R21, 0xffffffff ;  /* 0xffffffff15097836 */ /* 0x004fe20000000000 */
[----:B-1----:R-:W-:Y:S01]  /*55f0*/  SHF.R.U64 R7, R6, R25, R7 ;  /* 0x0000001906077219 */ /* 0x002fe20000001207 */
[----:B------:R-:W-:Y:S01]  /*5600*/  IMAD.MOV R20, RZ, RZ, -R20 ;  /* 0x000000ffff147224 */ /* 0x000fe200078e0a14 */
[----:B------:R-:W-:Y:S02]  /*5610*/  LOP3.LUT R6, R15, R30, RZ, 0xc0, !PT ;  /* 0x0000001e0f067212 */ /* 0x000fe400078ec0ff */
[----:B------:R-:W-:Y:S01]  /*5620*/  LOP3.LUT R12, R12, R9, RZ, 0xc0, !PT ;  /* 0x000000090c0c7212 */ /* 0x000fe200078ec0ff */
[----:B------:R-:W-:Y:S02]  /*5630*/  IMAD.MOV R8, RZ, RZ, -R7 ;  /* 0x000000ffff087224 */ /* 0x000fe400078e0a07 */
[----:B------:R-:W-:Y:S02]  /*5640*/  IMAD R6, R24, R7, R6 ;  /* 0x0000000718067224 */ /* 0x000fe400078e0206 */
[----:B------:R-:W-:-:S02]  /*5650*/  IMAD.MOV.U32 R9, RZ, RZ, 0x1 ;  /* 0x00000001ff097424 */ /* 0x000fc400078e00ff */
[----:B------:R-:W-:Y:S02]  /*5660*/  @P0 IMAD R23, R22, R20, R5 ;  /* 0x0000001416170224 */ /* 0x000fe400078e0205 */
[----:B0-----:R-:W-:Y:S02]  /*5670*/  IMAD R5, R8, R28, R19 ;  /* 0x0000001c08057224 */ /* 0x001fe400078e0213 */
[----:B------:R-:W-:Y:S02]  /*5680*/  IMAD R19, R6, R29, R23 ;  /* 0x0000001d06137224 */ /* 0x000fe400078e0217 */
[----:B------:R-:W-:Y:S02]  /*5690*/  IMAD R6, R5, R21, R12 ;  /* 0x0000001505067224 */ /* 0x000fe400078e020c */
[----:B------:R-:W-:-:S03]  /*56a0*/  IMAD.MOV.U32 R8, RZ, RZ, R14 ;  /* 0x000000ffff087224 */ /* 0x000fc600078e000e */
[----:B------:R-:W-:Y:S02]  /*56b0*/  SEL R20, R6, R19, !P0 ;  /* 0x0000001306147207 */ /* 0x000fe40004000000 */
[----:B------:R-:W-:-:S07]  /*56c0*/  SEL R19, R19, R6, !P0 ;  /* 0x0000000613137207 */ /* 0x000fce0004000000 */
.L_x_95:
[----:B------:R-:W-:-:S08]  /*56d0*/  NOP ;  /* 0x0000000000007918 */ /* 0x000fd00000000000 */
[----:B------:R-:W0:-:S00]  /*56e0*/  USETMAXREG.DEALLOC.CTAPOOL 0x28 ;  /* 0x00000028000079c8 */ /* 0x000e0000080e0500 */
[----:B0-----:R-:W-:-:S13]  /*56f0*/  ISETP.NE.AND P0, PT, R0, RZ, PT ;  /* 0x000000ff0000720c */ /* 0x001fda0003f05270 */
[----:B------:R-:W-:Y:S05]  /*5700*/  @P0 EXIT ;  /* 0x000000000000094d */ /* 0x000fea0003800000 */
[----:B------:R-:W-:Y:S01]  /*5710*/  LOP3.LUT P0, RZ, R9, 0xff, RZ, 0xc0, !PT ;  /* 0x000000ff09ff7812 */ /* 0x000fe2000780c0ff */
[----:B------:R-:W-:Y:S02]  /*5720*/  IMAD.MOV.U32 R0, RZ, RZ, 0x1 ;  /* 0x00000001ff007424 */ /* 0x000fe400078e00ff */
[----:B------:R-:W-:-:S10]  /*5730*/  IMAD.MOV.U32 R12, RZ, RZ, RZ ;  /* 0x000000ffff0c7224 */ /* 0x000fd400078e00ff */
[----:B------:R-:W-:Y:S05]  /*5740*/  @!P0 BRA `(.L_x_98) ;  /* 0x0000000c00148947 */ /* 0x000fea0003800000 */
[----:B------:R-:W0:Y:S01]  /*5750*/  LDC R0, c[0x0][0x28c] ;  /* 0x0000a300ff007b82 */ /* 0x000e220000000800 */
[----:B------:R-:W-:Y:S01]  /*5760*/  LOP3.LUT P0, RZ, R3, 0x1f, RZ, 0xc0, !PT ;  /* 0x0000001f03ff7812 */ /* 0x000fe2000780c0ff */
[----:B------:R-:W-:Y:S01]  /*5770*/  ULDC UR5, c[0x0][0x658] ;  /* 0x0001960000057ab9 */ /* 0x000fe20000000800 */
[----:B------:R-:W-:Y:S01]  /*5780*/  UMOV UR6, 0xffffffff ;  /* 0xffffffff00067882 */ /* 0x000fe20000000000 */
[----:B------:R-:W-:Y:S01]  /*5790*/  BSSY B0, `(.L_x_98) ;  /* 0x00000c0000007945 */ /* 0x000fe20003800000 */
[----:B------:R-:W-:Y:S01]  /*57a0*/  USHF.L.U32 UR6, UR6, UR5, URZ ;  /* 0x0000000506067299 */ /* 0x000fe2000800063f */
[C---:B------:R-:W-:Y:S01]  /*57b0*/  ISETP.NE.AND P2, PT, R4.reuse, RZ, PT ;  /* 0x000000ff0400720c */ /* 0x040fe20003f45270 */
[----:B------:R-:W-:Y:S01]  /*57c0*/  IMAD.MOV.U32 R13, RZ, RZ, 0x1 ;  /* 0x00000001ff0d7424 */ /* 0x000fe200078e00ff */
[----:B------:R-:W-:Y:S01]  /*57d0*/  ISETP.NE.OR P0, PT, R4, RZ, !P0 ;  /* 0x000000ff0400720c */ /* 0x000fe20004705670 */
[----:B------:R-:W-:Y:S01]  /*57e0*/  IMAD.MOV.U32 R12, RZ, RZ, RZ ;  /* 0x000000ffff0c7224 */ /* 0x000fe200078e00ff */
[----:B------:R-:W-:Y:S01]  /*57f0*/  LOP3.LUT R11, R18, 0x2, RZ, 0xfc, !PT ;  /* 0x00000002120b7812 */ /* 0x000fe200078efcff */
[----:B------:R-:W-:Y:S01]  /*5800*/  ULDC UR4, c[0x0][0x600] ;  /* 0x0001800000047ab9 */ /* 0x000fe20000000800 */
[----:B------:R-:W-:Y:S01]  /*5810*/  UMOV UR7, 0x1 ;  /* 0x0000000100077882 */ /* 0x000fe20000000000 */
[----:B------:R-:W-:-:S02]  /*5820*/  UIADD3 UR15, UR4, -0x1, URZ ;  /* 0xffffffff040f7890 */ /* 0x000fc4000fffe03f */
[----:B------:R-:W-:Y:S02]  /*5830*/  USHF.L.U32 UR17, UR7, UR5, URZ ;  /* 0x0000000507117299 */ /* 0x000fe4000800063f */
[----:B------:R-:W-:Y:S01]  /*5840*/  ULOP3.LUT UR16, URZ, UR6, URZ, 0x33, !UPT ;  /* 0x000000063f107292 */ /* 0x000fe2000f8e333f */
[----:B------:R-:W-:Y:S01]  /*5850*/  ULDC.64 UR20, c[0x0][0x198] ;  /* 0x0000660000147ab9 */ /* 0x000fe20000000a00 */
[----:B0-----:R-:W-:-:S05]  /*5860*/  VIADD R0, R0, 0x1f ;  /* 0x0000001f00007836 */ /* 0x001fca0000000000 */
[----:B------:R-:W-:-:S04]  /*5870*/  SHF.R.S32.HI R3, RZ, 0x1f, R0 ;  /* 0x0000001fff037819 */ /* 0x000fc80000011400 */
[----:B------:R-:W-:Y:S01]  /*5880*/  LEA.HI R3, R3, R0, RZ, 0x5 ;  /* 0x0000000003037211 */ /* 0x000fe200078f28ff */
[----:B------:R-:W-:-:S03]  /*5890*/  IMAD.MOV.U32 R0, RZ, RZ, 0x1 ;  /* 0x00000001ff007424 */ /* 0x000fc600078e00ff */
[----:B------:R-:W-:-:S05]  /*58a0*/  SHF.R.S32.HI R3, RZ, 0x5, R3 ;  /* 0x00000005ff037819 */ /* 0x000fca0000011403 */
[----:B------:R-:W-:-:S07]  /*58b0*/  VIADD R10, R3, 0x1 ;  /* 0x00000001030a7836 */ /* 0x000fce0000000000 */
.L_x_110:
[----:B------:R-:W-:-:S03]  /*58c0*/  UMOV UR4, 0xffffffff ;  /* 0xffffffff00047882 */ /* 0x000fc60000000000 */
[----:B------:R-:W-:Y:S05]  /*58d0*/  BRA.DIV UR4, `(.L_x_99) ;  /* 0x0000000e04e47947 */ /* 0x000fea000b800000 */
[----:B------:R-:W-:-:S13]  /*58e0*/  ELECT P6, URZ, PT ;  /* 0x00000000003f782f */ /* 0x000fda00038c0000 */
.L_x_123:
[----:B------:R-:W0:Y:S01]  /*58f0*/  LDC R4, c[0x0][0x28c] ;  /* 0x0000a300ff047b82 */ /* 0x000e220000000800 */
[----:B------:R-:W-:Y:S01]  /*5900*/  BSSY B1, `(.L_x_100) ;  /* 0x0000037000017945 */ /* 0x000fe20003800000 */
[----:B0-----:R-:W-:-:S13]  /*5910*/  ISETP.LT.OR P6, PT, R4, 0x1, !P6 ;  /* 0x000000010400780c */ /* 0x001fda00077c1670 */
[----:B------:R-:W-:Y:S05]  /*5920*/  @P6 BRA `(.L_x_101) ;  /* 0x0000000000d06947 */ /* 0x000fea0003800000 */
[----:B------:R-:W-:Y:S02]  /*5930*/  IMAD.SHL.U32 R20, R20, 0x10, RZ ;  /* 0x0000001014147824 */ /* 0x000fe400078e00ff */
[----:B------:R-:W-:Y:S02]  /*5940*/  IMAD.SHL.U32 R19, R19, 0x200, RZ ;  /* 0x0000020013137824 */ /* 0x000fe400078e00ff */
[----:B------:R-:W-:Y:S02]  /*5950*/  IMAD.MOV.U32 R21, RZ, RZ, RZ ;  /* 0x000000ffff157224 */ /* 0x000fe400078e00ff */
[----:B------:R-:W-:Y:S02]  /*5960*/  IMAD.MOV.U32 R4, RZ, RZ, R10 ;  /* 0x000000ffff047224 */ /* 0x000fe400078e000a */
[----:B------:R-:W-:Y:S02]  /*5970*/  IMAD.MOV.U32 R5, RZ, RZ, R0 ;  /* 0x000000ffff057224 */ /* 0x000fe400078e0000 */
[----:B------:R-:W-:-:S07]  /*5980*/  IMAD.MOV.U32 R6, RZ, RZ, R12 ;  /* 0x000000ffff067224 */ /* 0x000fce00078e000c */
.L_x_105:
[----:B------:R-:W0:Y:S01]  /*5990*/  S2R R14, SR_CgaCtaId ;  /* 0x00000000000e7919 */ /* 0x000e220000008800 */
[----:B------:R-:W-:Y:S01]  /*59a0*/  MOV R7, 0x400 ;  /* 0x0000040000077802 */ /* 0x000fe20000000f00 */
[----:B------:R-:W1:Y:S03]  /*59b0*/  @!P2 LDC R9, c[0x0][0x500] ;  /* 0x00014000ff09ab82 */ /* 0x000e660000000800 */
[----:B0-----:R-:W-:Y:S02]  /*59c0*/  LEA R15, R14, R7, 0x18 ;  /* 0x000000070e0f7211 */ /* 0x001fe400078ec0ff */
[----:B------:R-:W-:-:S03]  /*59d0*/  SHF.L.U32 R7, R5, 0x1f, RZ ;  /* 0x0000001f05077819 */ /* 0x000fc600000006ff */
[----:B------:R-:W-:-:S04]  /*59e0*/  IMAD R14, R6, 0x8, R15 ;  /* 0x00000008060e7824 */ /* 0x000fc800078e020f */
[----:B------:R-:W0:Y:S02]  /*59f0*/  SYNCS.PHASECHK.TRANS64.TRYWAIT P1, [R14+URZ+0x30], R7 ;  /* 0x000030070e0075a7 */ /* 0x000e24000802017f */
[----:B01----:R-:W-:Y:S05]  /*5a00*/  @!P1 BRA `(.L_x_102) ;  /* 0x0000000c00b89947 */ /* 0x003fea0003800000 */
.L_x_124:
[----:B0-----:R-:W-:Y:S01]  /*5a10*/  PRMT R7, R11, 0x9910, RZ ;  /* 0x000099100b077816 */ /* 0x001fe200000000ff */
[----:B------:R0:W-:Y:S03]  /*5a20*/  @!P2 SYNCS.ARRIVE.TRANS64 RZ, [R14+URZ], R9 ;  /* 0x000000090effa9a7 */ /* 0x0001e6000800003f */
[----:B------:R-:W-:-:S13]  /*5a30*/  ISETP.NE.AND P1, PT, R7, 0x2, PT ;  /* 0x000000020700780c */ /* 0x000fda0003f25270 */
[----:B0-----:R-:W-:Y:S05]  /*5a40*/  @P1 BRA `(.L_x_103) ;  /* 0x0000000000041947 */ /* 0x001fea0003800000 */
[----:B------:R-:W-:Y:S01]  /*5a50*/  BPT.TRAP 0x1 ;  /* 0x000000040000795c */ /* 0x000fe20000300000 */
.L_x_103:
[----:B------:R-:W-:Y:S05]  /*5a60*/  @P0 BRA `(.L_x_104) ;  /* 0x0000000000040947 */ /* 0x000fea0003800000 */
[----:B------:R-:W-:Y:S01]  /*5a70*/  BPT.TRAP 0x1 ;  /* 0x000000040000795c */ /* 0x000fe20000300000 */
.L_x_104:
[--C-:B------:R-:W-:Y:S01]  /*5a80*/  IMAD R7, R6, 0x8000, R15.reuse ;  /* 0x0000800006077824 */ /* 0x100fe200078e020f */
[----:B------:R-:W-:Y:S01]  /*5a90*/  R2UR UR9, R14 ;  /* 0x000000000e0972ca */ /* 0x000fe200000e0000 */
[----:B------:R-:W-:Y:S01]  /*5aa0*/  IMAD R15, R6, 0x400, R15 ;  /* 0x00000400060f7824 */ /* 0x000fe200078e020f */
[----:B------:R-:W-:Y:S01]  /*5ab0*/  UIADD3 UR4, UP0, UR20, 0xf0, URZ ;  /* 0x000000f014047890 */ /* 0x000fe2000ff1e03f */
[----:B------:R-:W-:Y:S01]  /*5ac0*/  VIADD R4, R4, 0xffffffff ;  /* 0xffffffff04047836 */ /* 0x000fe20000000000 */
[----:B------:R-:W-:Y:S01]  /*5ad0*/  R2UR UR5, R7 ;  /* 0x00000000070572ca */ /* 0x000fe200000e0000 */
[----:B------:R-:W-:Y:S01]  /*5ae0*/  UIADD3 UR22, UP1, UR20, 0x1f0, URZ ;  /* 0x000001f014167890 */ /* 0x000fe2000ff3e03f */
[----:B------:R-:W-:Y:S01]  /*5af0*/  R2UR UR8, R15 ;  /* 0x000000000f0872ca */ /* 0x000fe200000e0000 */
[----:B------:R-:W-:Y:S01]  /*5b00*/  VIADD R6, R6, 0x1 ;  /* 0x0000000106067836 */ /* 0x000fe20000000000 */
[----:B------:R-:W-:Y:S01]  /*5b10*/  R2UR UR11, R19 ;  /* 0x00000000130b72ca */ /* 0x000fe200000e0000 */
[----:B------:R-:W-:Y:S01]  /*5b20*/  UIADD3.X UR23, URZ, UR21, URZ, UP1, !UPT ;  /* 0x000000153f177290 */ /* 0x000fe20008ffe43f */
[C---:B------:R-:W-:Y:S01]  /*5b30*/  R2UR UR10, R21.reuse ;  /* 0x00000000150a72ca */ /* 0x040fe200000e0000 */
[----:B------:R-:W-:Y:S01]  /*5b40*/  UMOV UR6, 0x0 ;  /* 0x0000000000067882 */ /* 0x000fe20000000000 */
[----:B------:R-:W-:Y:S01]  /*5b50*/  R2UR UR12, R8 ;  /* 0x00000000080c72ca */ /* 0x000fe200000e0000 */
[----:B------:R-:W-:Y:S01]  /*5b60*/  UMOV UR7, 0x10000000 ;  /* 0x1000000000077882 */ /* 0x000fe20000000000 */
[----:B------:R-:W-:Y:S01]  /*5b70*/  R2UR UR18, R20 ;  /* 0x00000000141272ca */ /* 0x000fe200000e0000 */
[----:B------:R-:W-:Y:S01]  /*5b80*/  VIADD R21, R21, 0x20 ;  /* 0x0000002015157836 */ /* 0x000fe20000000000 */
[----:B------:R-:W-:Y:S01]  /*5b90*/  ISETP.GT.AND P3, PT, R4, 0x1, PT ;  /* 0x000000010400780c */ /* 0x000fe20003f64270 */
[----:B------:R-:W-:Y:S01]  /*5ba0*/  UIADD3 UR13, UR5, 0x180, URZ ;  /* 0x00000180050d7890 */ /* 0x000fe2000fffe03f */
[----:B------:R-:W-:Y:S01]  /*5bb0*/  ISETP.NE.AND P1, PT, R6, 0x6, PT ;  /* 0x000000060600780c */ /* 0x000fe20003f25270 */
[----:B------:R-:W-:-:S02]  /*5bc0*/  UIADD3.X UR5, URZ, UR21, URZ, UP0, !UPT ;  /* 0x000000153f057290 */ /* 0x000fc400087fe43f */
[----:B------:R-:W-:Y:S01]  /*5bd0*/  UIADD3 UR14, UR8, 0x30180, URZ ;  /* 0x00030180080e7890 */ /* 0x000fe2000fffe03f */
[----:B------:R-:W-:Y:S02]  /*5be0*/  SEL R14, RZ, 0x1, P1 ;  /* 0x00000001ff0e7807 */ /* 0x000fe40000800000 */
[----:B------:R-:W-:Y:S01]  /*5bf0*/  UMOV UR8, UR13 ;  /* 0x0000000d00087c82 */ /* 0x000fe20008000000 */
[----:B------:R-:W-:Y:S02]  /*5c00*/  SEL R6, R6, RZ, P1 ;  /* 0x000000ff06067207 */ /* 0x000fe40000800000 */
[----:B------:R-:W-:Y:S01]  /*5c10*/  LOP3.LUT R5, R5, R14, RZ, 0x3c, !PT ;  /* 0x0000000e05057212 */ /* 0x000fe200078e3cff */
[----:B------:R0:W-:Y:S02]  /*5c20*/  UTMALDG.3D [UR8], [UR4], desc[UR6] ;  /* 0x00000608040075b4 */ /* 0x0001e40008011000 */
[----:B0-----:R-:W-:Y:S01]  /*5c30*/  UMOV UR8, UR14 ;  /* 0x0000000e00087c82 */ /* 0x001fe20008000000 */
[----:B------:R-:W-:-:S02]  /*5c40*/  UMOV UR11, UR18 ;  /* 0x00000012000b7c82 */ /* 0x000fc40008000000 */
[----:B------:R0:W-:Y:S02]  /*5c50*/  UTMALDG.3D [UR8], [UR22], desc[UR6] ;  /* 0x00000608160075b4 */ /* 0x0001e40008011000 */
[----:B0-----:R-:W-:Y:S05]  /*5c60*/  @P3 BRA `(.L_x_105) ;  /* 0xfffffffc00483947 */ /* 0x001fea000383ffff */
.L_x_101:
[----:B------:R-:W-:Y:S05]  /*5c70*/  BSYNC B1 ;  /* 0x0000000000017941 */ /* 0x000fea0003800000 */
.L_x_100:
[----:B------:R-:W-:Y:S01]  /*5c80*/  LOP3.LUT P3, RZ, R13, 0xff, RZ, 0xc0, !PT ;  /* 0x000000ff0dff7812 */ /* 0x000fe2000786c0ff */
[----:B------:R-:W-:Y:S01]  /*5c90*/  IMAD.IADD R12, R3, 0x1, R12 ;  /* 0x00000001030c7824 */ /* 0x000fe200078e020c */
[----:B------:R-:W-:Y:S01]  /*5ca0*/  IADD3 R16, P4, R16, UR36, RZ ;  /* 0x0000002410107c10 */ /* 0x000fe2000ff9e0ff */
[----:B------:R-:W-:Y:S01]  /*5cb0*/  ULDC.64 UR4, c[0x0][0x650] ;  /* 0x0001940000047ab9 */ /* 0x000fe20000000a00 */
[----:B------:R-:W-:Y:S01]  /*5cc0*/  BSSY B1, `(.L_x_106) ;  /* 0x000006a000017945 */ /* 0x000fe20003800000 */
[----:B------:R-:W-:Y:S01]  /*5cd0*/  IMAD.MOV.U32 R19, RZ, RZ, -0x1 ;  /* 0xffffffffff137424 */ /* 0x000fe200078e00ff */
[----:B------:R-:W-:Y:S01]  /*5ce0*/  ISETP.GT.U32.AND P1, PT, R12, 0x5, PT ;  /* 0x000000050c00780c */ /* 0x000fe20003f24070 */
[----:B------:R-:W-:Y:S01]  /*5cf0*/  IMAD.MOV.U32 R20, RZ, RZ, -0x1 ;  /* 0xffffffffff147424 */ /* 0x000fe200078e00ff */
[----:B------:R-:W-:Y:S01]  /*5d00*/  IADD3.X R17, R17, UR40, RZ, P4, !PT ;  /* 0x0000002811117c10 */ /* 0x000fe2000a7fe4ff */
[----:B------:R-:W-:Y:S01]  /*5d10*/  IMAD.MOV.U32 R8, RZ, RZ, -0x1 ;  /* 0xffffffffff087424 */ /* 0x000fe200078e00ff */
[----:B------:R-:W-:-:S02]  /*5d20*/  ISETP.LT.U32.AND P1, PT, R3, 0x6, P1 ;  /* 0x000000060300780c */ /* 0x000fc40000f21070 */
[----:B------:R-:W-:Y:S01]  /*5d30*/  PRMT R13, RZ, 0x7610, R13 ;  /* 0x00007610ff0d7816 */ /* 0x000fe2000000000d */
[----:B------:R-:W0:Y:S01]  /*5d40*/  @P3 S2R R5, SR_CgaCtaId ;  /* 0x0000000000053919 */ /* 0x000e220000008800 */
[----:B------:R-:W-:-:S04]  /*5d50*/  @P3 MOV R4, 0x400 ;  /* 0x0000040000043802 */ /* 0x000fc80000000f00 */
[----:B0-----:R-:W-:Y:S01]  /*5d60*/  @P3 LEA R6, R5, R4, 0x18 ;  /* 0x0000000405063211 */ /* 0x001fe200078ec0ff */
[----:B------:R-:W-:-:S03]  /*5d70*/  IMAD.WIDE.U32 R4, R12, -0x55555555, RZ ;  /* 0xaaaaaaab0c047825 */ /* 0x000fc600078e00ff */
[----:B------:R0:W-:Y:S01]  /*5d80*/  @P3 SYNCS.ARRIVE.TRANS64.A1T0 RZ, [R6+URZ+0x78], RZ ;  /* 0x000078ff06ff39a7 */ /* 0x0001e2000810003f */
[----:B------:R-:W-:Y:S02]  /*5d90*/  ISETP.GE.U32.AND P3, PT, R3, 0x6, PT ;  /* 0x000000060300780c */ /* 0x000fe40003f66070 */
[----:B------:R-:W-:Y:S02]  /*5da0*/  SHF.R.U32.HI R7, RZ, 0x2, R5 ;  /* 0x00000002ff077819 */ /* 0x000fe40000011605 */
[----:B------:R-:W-:Y:S02]  /*5db0*/  SEL R5, RZ, 0x1, !P1 ;  /* 0x00000001ff057807 */ /* 0x000fe40004800000 */
[----:B------:R-:W-:Y:S01]  /*5dc0*/  ISETP.GE.U32.AND P1, PT, R16, UR4, PT ;  /* 0x0000000410007c0c */ /* 0x000fe2000bf26070 */
[----:B------:R-:W-:Y:S01]  /*5dd0*/  IMAD R12, R7, -0x6, R12 ;  /* 0xfffffffa070c7824 */ /* 0x000fe200078e020c */
[----:B------:R-:W-:Y:S02]  /*5de0*/  LOP3.LUT R0, R0, R5, RZ, 0x3c, !PT ;  /* 0x0000000500007212 */ /* 0x000fe400078e3cff */
[----:B------:R-:W-:-:S02]  /*5df0*/  ISETP.GE.U32.AND.EX P1, PT, R17, UR5, PT, P1 ;  /* 0x0000000511007c0c */ /* 0x000fc4000bf26110 */
[----:B------:R-:W-:Y:S02]  /*5e00*/  PRMT R4, RZ, 0x7610, R4 ;  /* 0x00007610ff047816 */ /* 0x000fe40000000004 */
[----:B------:R-:W-:-:S09]  /*5e10*/  @P3 LOP3.LUT R0, R0, 0x1, R7, 0x78, !PT ;  /* 0x0000000100003812 */ /* 0x000fd200078e7807 */
[----:B0-----:R-:W-:Y:S05]  /*5e20*/  @P1 BRA `(.L_x_107) ;  /* 0x00000004004c1947 */ /* 0x001fea0003800000 */
[----:B------:R-:W-:Y:S01]  /*5e30*/  ULDC.64 UR4, c[0x0][0x628] ;  /* 0x00018a0000047ab9 */ /* 0x000fe20000000a00 */
[----:B------:R-:W0:Y:S01]  /*5e40*/  S2R R15, SR_CTAID.X ;  /* 0x00000000000f7919 */ /* 0x000e220000002500 */
[----:B------:R-:W-:Y:S01]  /*5e50*/  ISETP.NE.U32.AND P1, PT, RZ, UR4, PT ;  /* 0x00000004ff007c0c */ /* 0x000fe2000bf25070 */
[----:B------:R-:W-:Y:S01]  /*5e60*/  ULDC UR7, c[0x0][0x630] ;  /* 0x00018c0000077ab9 */ /* 0x000fe20000000800 */
[----:B------:R-:W-:Y:S01]  /*5e70*/  IMAD.MOV.U32 R4, RZ, RZ, R16 ;  /* 0x000000ffff047224 */ /* 0x000fe200078e0010 */
[----:B------:R-:W1:Y:S01]  /*5e80*/  S2R R14, SR_CTAID.Y ;  /* 0x00000000000e7919 */ /* 0x000e620000002600 */
[----:B------:R-:W-:Y:S01]  /*5e90*/  ISETP.NE.AND.EX P1, PT, RZ, UR5, PT, P1 ;  /* 0x00000005ff007c0c */ /* 0x000fe2000bf25310 */
[----:B------:R-:W-:-:S12]  /*5ea0*/  IMAD.MOV.U32 R5, RZ, RZ, R17 ;  /* 0x000000ffff057224 */ /* 0x000fd800078e0011 */
[----:B------:R-:W-:Y:S05]  /*5eb0*/  @!P1 BRA `(.L_x_108) ;  /* 0x0000000000289947 */ /* 0x000fea0003800000 */
[----:B------:R-:W-:Y:S02]  /*5ec0*/  ULDC UR6, c[0x0][0x634] ;  /* 0x00018d0000067ab9 */ /* 0x000fe40000000800 */
[----:B------:R-:W-:-:S05]  /*5ed0*/  IADD3 R9, P1, R16, UR6, RZ ;  /* 0x0000000610097c10 */ /* 0x000fca000ff3e0ff */
[----:B------:R-:W-:-:S04]  /*5ee0*/  IMAD.X R19, RZ, RZ, R17, P1 ;  /* 0x000000ffff137224 */ /* 0x000fc800008e0611 */
[----:B------:R-:W-:-:S04]  /*5ef0*/  IMAD.WIDE.U32 R6, R19, UR4, RZ ;  /* 0x0000000413067c25 */ /* 0x000fc8000f8e00ff */
[----:B------:R-:W-:-:S04]  /*5f00*/  IMAD.WIDE.U32 R6, P1, R9, UR5, R6 ;  /* 0x0000000509067c25 */ /* 0x000fc8000f820006 */
[----:B------:R-:W-:-:S04]  /*5f10*/  IMAD.WIDE.U32 R8, R9, UR4, RZ ;  /* 0x0000000409087c25 */ /* 0x000fc8000f8e00ff */
[----:B------:R-:W-:Y:S01]  /*5f20*/  IMAD.X R5, RZ, RZ, RZ, P1 ;  /* 0x000000ffff057224 */ /* 0x000fe200008e06ff */
[----:B------:R-:W-:Y:S01]  /*5f30*/  IADD3 RZ, P1, R9, R6, RZ ;  /* 0x0000000609ff7210 */ /* 0x000fe20007f3e0ff */
[----:B------:R-:W-:-:S04]  /*5f40*/  IMAD.MOV.U32 R4, RZ, RZ, R7 ;  /* 0x000000ffff047224 */ /* 0x000fc800078e0007 */
[----:B------:R-:W-:-:S08]  /*5f50*/  IMAD.WIDE.U32.X R4, R19, UR5, R4, P1 ;  /* 0x0000000513047c25 */ /* 0x000fd000088e0404 */
.L_x_108:
[--C-:B------:R-:W-:Y:S01]  /*5f60*/  SHF.R.U64 R8, R4, UR7, R5.reuse ;  /* 0x0000000704087c19 */ /* 0x100fe20008001205 */
[----:B------:R-:W-:Y:S01]  /*5f70*/  ULDC.64 UR4, c[0x0][0x620] ;  /* 0x0001880000047ab9 */ /* 0x000fe20000000a00 */
[----:B------:R-:W-:Y:S01]  /*5f80*/  SHF.R.U32.HI R4, RZ, UR7, R5 ;  /* 0x00000007ff047c19 */ /* 0x000fe20008011605 */
[----:B------:R-:W2:Y:S01]  /*5f90*/  LDC R24, c[0x0][0x144] ;  /* 0x00005100ff187b82 */ /* 0x000ea20000000800 */
[----:B------:R-:W-:Y:S01]  /*5fa0*/  IADD3 R7, P1, RZ, -R8, RZ ;  /* 0x80000008ff077210 */ /* 0x000fe20007f3e0ff */
[----:B------:R-:W-:Y:S01]  /*5fb0*/  ULDC.64 UR8, c[0x0][0x640] ;  /* 0x0001900000087ab9 */ /* 0x000fe20000000a00 */
[----:B0-----:R-:W-:Y:S01]  /*5fc0*/  I2FP.F32.U32 R9, R15 ;  /* 0x0000000f00097245 */ /* 0x001fe20000201000 */
[----:B------:R-:W-:Y:S02]  /*5fd0*/  ULDC UR6, c[0x0][0x608] ;  /* 0x0001820000067ab9 */ /* 0x000fe40000000800 */
[----:B------:R-:W-:Y:S01]  /*5fe0*/  IMAD.X R4, RZ, RZ, ~R4, P1 ;  /* 0x000000ffff047224 */ /* 0x000fe200008e0e04 */
[----:B------:R-:W-:Y:S01]  /*5ff0*/  ISETP.NE.U32.AND P1, PT, RZ, UR8, PT ;  /* 0x00000008ff007c0c */ /* 0x000fe2000bf25070 */
[----:B------:R-:W0:Y:S02]  /*6000*/  LDC R21, c[0x0][0x148] ;  /* 0x00005200ff157b82 */ /* 0x000e240000000800 */
[----:B------:R-:W-:Y:S01]  /*6010*/  IMAD R6, R4, UR4, RZ ;  /* 0x0000000404067c24 */ /* 0x000fe2000f8e02ff */
[----:B------:R-:W-:Y:S01]  /*6020*/  ISETP.NE.AND.EX P1, PT, RZ, UR9, PT, P1 ;  /* 0x00000009ff007c0c */ /* 0x000fe2000bf25310 */
[----:B------:R-:W-:Y:S01]  /*6030*/  IMAD.WIDE.U32 R4, R7, UR4, R16 ;  /* 0x0000000407047c25 */ /* 0x000fe2000f8e0010 */
[----:B------:R-:W-:-:S03]  /*6040*/  ULDC UR4, c[0x0][0x150] ;  /* 0x0000540000047ab9 */ /* 0x000fc60000000800 */
[----:B------:R-:W-:Y:S02]  /*6050*/  IMAD R7, R7, UR5, R6 ;  /* 0x0000000507077c24 */ /* 0x000fe4000f8e0206 */
[----:B------:R-:W-:Y:S01]  /*6060*/  FMUL R6, R9, UR4 ;  /* 0x0000000409067c20 */ /* 0x000fe20008400000 */
[----:B------:R-:W-:Y:S01]  /*6070*/  ULDC UR4, c[0x0][0x618] ;  /* 0x0001860000047ab9 */ /* 0x000fe20000000800 */
[----:B------:R-:W-:Y:S01]  /*6080*/  ULDC UR5, c[0x0][0x154] ;  /* 0x0000550000057ab9 */ /* 0x000fe20000000800 */
[----:B------:R-:W-:-:S03]  /*6090*/  IMAD.IADD R5, R5, 0x1, R7 ;  /* 0x0000000105057824 */ /* 0x000fc600078e0207 */
[----:B------:R-:W3:Y:S02]  /*60a0*/  F2I.U32.TRUNC.NTZ R6, R6 ;  /* 0x0000000600067305 */ /* 0x000ee4000020f000 */
[----:B------:R-:W-:Y:S02]  /*60b0*/  SHF.R.U64 R9, R4, UR4, R5 ;  /* 0x0000000404097c19 */ /* 0x000fe40008001205 */
[----:B-1----:R-:W-:-:S05]  /*60c0*/  I2FP.F32.U32 R4, R14 ;  /* 0x0000000e00047245 */ /* 0x002fca0000201000 */
[----:B------:R-:W-:Y:S01]  /*60d0*/  FMUL R22, R4, UR5 ;  /* 0x0000000504167c20 */ /* 0x000fe20008400000 */
[----:B------:R-:W-:Y:S01]  /*60e0*/  SHF.R.U32.HI R4, RZ, UR4, R5 ;  /* 0x00000004ff047c19 */ /* 0x000fe20008011605 */
[----:B------:R-:W-:-:S03]  /*60f0*/  ULDC UR4, c[0x0][0x658] ;  /* 0x0001960000047ab9 */ /* 0x000fc60000000800 */
[--C-:B------:R-:W-:Y:S01]  /*6100*/  SHF.R.U64 R20, R9, UR6, R4.reuse ;  /* 0x0000000609147c19 */ /* 0x100fe20008001204 */
[----:B------:R-:W1:Y:S01]  /*6110*/  F2I.U32.TRUNC.NTZ R22, R22 ;  /* 0x0000001600167305 */ /* 0x000e62000020f000 */
[----:B------:R-:W-:Y:S01]  /*6120*/  SHF.R.U32.HI R5, RZ, UR6, R4 ;  /* 0x00000006ff057c19 */ /* 0x000fe20008011604 */
[----:B---3--:R-:W-:-:S03]  /*6130*/  IMAD.MOV R6, RZ, RZ, -R6 ;  /* 0x000000ffff067224 */ /* 0x008fc600078e0a06 */
[----:B------:R-:W-:Y:S01]  /*6140*/  SHF.R.U64 R19, R20, UR4, R5 ;  /* 0x0000000414137c19 */ /* 0x000fe20008001205 */
[----:B--2---:R-:W-:Y:S01]  /*6150*/  IMAD R15, R24, R6, R15 ;  /* 0x00000006180f7224 */ /* 0x004fe200078e020f */
[----:B------:R-:W-:-:S03]  /*6160*/  SHF.R.U32.HI R23, RZ, UR4, R5 ;  /* 0x00000004ff177c19 */ /* 0x000fc60008011605 */
[----:B------:R-:W-:Y:S02]  /*6170*/  IMAD.MOV.U32 R4, RZ, RZ, R19 ;  /* 0x000000ffff047224 */ /* 0x000fe400078e0013 */
[----:B------:R-:W-:Y:S01]  /*6180*/  IMAD.MOV.U32 R5, RZ, RZ, R23 ;  /* 0x000000ffff057224 */ /* 0x000fe200078e0017 */
[----:B-1----:R-:W-:Y:S06]  /*6190*/  @!P1 BRA `(.L_x_109) ;  /* 0x0000000000289947 */ /* 0x002fec0003800000 */
[----:B------:R-:W-:Y:S02]  /*61a0*/  ULDC UR4, c[0x0][0x64c] ;  /* 0x0001930000047ab9 */ /* 0x000fe40000000800 */
[----:B------:R-:W-:-:S05]  /*61b0*/  IADD3 R5, P1, R19, UR4, RZ ;  /* 0x0000000413057c10 */ /* 0x000fca000ff3e0ff */
[----:B------:R-:W-:-:S04]  /*61c0*/  IMAD.X R23, RZ, RZ, R23, P1 ;  /* 0x000000ffff177224 */ /* 0x000fc800008e0617 */
[----:B------:R-:W-:-:S04]  /*61d0*/  IMAD.WIDE.U32 R6, R23, UR8, RZ ;  /* 0x0000000817067c25 */ /* 0x000fc8000f8e00ff */
[----:B------:R-:W-:-:S04]  /*61e0*/  IMAD.WIDE.U32 R6, P1, R5, UR9, R6 ;  /* 0x0000000905067c25 */ /* 0x000fc8000f820006 */
[----:B------:R-:W-:-:S04]  /*61f0*/  IMAD.WIDE.U32 R4, R5, UR8, RZ ;  /* 0x0000000805047c25 */ /* 0x000fc8000f8e00ff */
[----:B------:R-:W-:Y:S01]  /*6200*/  IMAD.MOV.U32 R4, RZ, RZ, R7 ;  /* 0x000000ffff047224 */ /* 0x000fe200078e0007 */
[----:B------:R-:W-:Y:S01]  /*6210*/  IADD3 RZ, P3, R5, R6, RZ ;  /* 0x0000000605ff7210 */ /* 0x000fe20007f7e0ff */
[----:B------:R-:W-:-:S04]  /*6220*/  IMAD.X R5, RZ, RZ, RZ, P1 ;  /* 0x000000ffff057224 */ /* 0x000fc800008e06ff */
[----:B------:R-:W-:-:S08]  /*6230*/  IMAD.WIDE.U32.X R4, R23, UR9, R4, P3 ;  /* 0x0000000917047c25 */ /* 0x000fd000098e0404 */
.L_x_109:
[----:B------:R-:W-:Y:S01]  /*6240*/  ISETP.NE.AND P1, PT, R2, 0x1, PT ;  /* 0x000000010200780c */ /* 0x000fe20003f25270 */
[----:B------:R-:W-:Y:S01]  /*6250*/  ULDC UR4, c[0x0][0x648] ;  /* 0x0001920000047ab9 */ /* 0x000fe20000000800 */
[----:B------:R-:W-:Y:S01]  /*6260*/  LOP3.LUT R20, R20, UR16, RZ, 0xc0, !PT ;  /* 0x0000001014147c12 */ /* 0x000fe2000f8ec0ff */
[----:B------:R-:W-:Y:S01]  /*6270*/  IMAD.MOV R22, RZ, RZ, -R22 ;  /* 0x000000ffff167224 */ /* 0x000fe200078e0a16 */
[----:B------:R-:W-:Y:S01]  /*6280*/  SHF.R.U64 R5, R4, UR4, R5 ;  /* 0x0000000404057c19 */ /* 0x000fe20008001205 */
[----:B------:R-:W-:Y:S01]  /*6290*/  ULDC UR4, c[0x0][0x638] ;  /* 0x00018e0000047ab9 */ /* 0x000fe20000000800 */
[----:B------:R-:W-:Y:S01]  /*62a0*/  LOP3.LUT R6, R9, UR15, RZ, 0xc0, !PT ;  /* 0x0000000f09067c12 */ /* 0x000fe2000f8ec0ff */
[----:B------:R-:W-:Y:S02]  /*62b0*/  ULDC UR5, c[0x0][0x610] ;  /* 0x0001840000057ab9 */ /* 0x000fe40000000800 */
[----:B------:R-:W-:Y:S02]  /*62c0*/  IMAD.MOV R4, RZ, RZ, -R5 ;  /* 0x000000ffff047224 */ /* 0x000fe400078e0a05 */
[----:B------:R-:W-:-:S02]  /*62d0*/  IMAD R20, R5, UR17, R20 ;  /* 0x0000001105147c24 */ /* 0x000fc4000f8e0214 */
[----:B0-----:R-:W-:Y:S02]  /*62e0*/  @P1 IMAD R15, R21, R22, R14 ;  /* 0x00000016150f1224 */ /* 0x001fe400078e020e */
[----:B------:R-:W-:Y:S01]  /*62f0*/  IMAD R19, R4, UR4, R19 ;  /* 0x0000000404137c24 */ /* 0x000fe2000f8e0213 */
[----:B------:R-:W-:Y:S01]  /*6300*/  ULDC UR4, c[0x0][0x600] ;  /* 0x0001800000047ab9 */ /* 0x000fe20000000800 */
[----:B------:R-:W-:Y:S02]  /*6310*/  IMAD R15, R20, UR5, R15 ;  /* 0x00000005140f7c24 */ /* 0x000fe4000f8e020f */
[----:B------:R-:W-:Y:S02]  /*6320*/  IMAD R6, R19, UR4, R6 ;  /* 0x0000000413067c24 */ /* 0x000fe4000f8e0206 */
[----:B------:R-:W-:-:S03]  /*6330*/  IMAD.MOV.U32 R4, RZ, RZ, 0x1 ;  /* 0x00000001ff047424 */ /* 0x000fc600078e00ff */
[----:B------:R-:W-:Y:S02]  /*6340*/  SEL R20, R6, R15, !P1 ;  /* 0x0000000f06147207 */ /* 0x000fe40004800000 */
[----:B------:R-:W-:-:S07]  /*6350*/  SEL R19, R15, R6, !P1 ;  /* 0x000000060f137207 */ /* 0x000fce0004800000 */
.L_x_107:
[----:B------:R-:W-:Y:S05]  /*6360*/  BSYNC B1 ;  /* 0x0000000000017941 */ /* 0x000fea0003800000 */
.L_x_106:
[----:B------:R-:W-:-:S13]  /*6370*/  LOP3.LUT P1, RZ, R4, 0xff, RZ, 0xc0, !PT ;  /* 0x000000ff04ff7812 */ /* 0x000fda000782c0ff */
[----:B------:R-:W-:Y:S05]  /*6380*/  @P1 BRA `(.L_x_110) ;  /* 0xfffffff4004c1947 */ /* 0x000fea000383ffff */
[----:B------:R-:W-:Y:S05]  /*6390*/  BSYNC B0 ;  /* 0x0000000000007941 */ /* 0x000fea0003800000 */
.L_x_98:
[----:B------:R-:W-:-:S03]  /*63a0*/  UMOV UR4, 0xffffffff ;  /* 0xffffffff00047882 */ /* 0x000fc60000000000 */
[----:B------:R-:W-:Y:S05]  /*63b0*/  BRA.DIV UR4, `(.L_x_111) ;  /* 0x0000000604607947 */ /* 0x000fea000b800000 */
[----:B------:R-:W-:-:S13]  /*63c0*/  ELECT P6, URZ, PT ;  /* 0x00000000003f782f */ /* 0x000fda00038c0000 */
.L_x_127:
[----:B------:R-:W-:Y:S04]  /*63d0*/  BSSY B0, `(.L_x_112) ;  /* 0x000003d000007945 */ /* 0x000fe80003800000 */
[----:B------:R-:W-:Y:S05]  /*63e0*/  @!P6 BRA `(.L_x_113) ;  /* 0x0000000000ece947 */ /* 0x000fea0003800000 */
[----:B------:R-:W-:-:S04]  /*63f0*/  LOP3.LUT R18, R18, 0x2, RZ, 0xfc, !PT ;  /* 0x0000000212127812 */ /* 0x000fc800078efcff */
[----:B------:R-:W-:-:S13]  /*6400*/  ISETP.NE.AND P0, PT, R18, 0x3, PT ;  /* 0x000000031200780c */ /* 0x000fda0003f05270 */
[----:B------:R-:W-:Y:S05]  /*6410*/  @!P0 BRA `(.L_x_114) ;  /* 0x0000000000048947 */ /* 0x000fea0003800000 */
[----:B------:R-:W-:Y:S01]  /*6420*/  BPT.TRAP 0x1 ;  /* 0x000000040000795c */ /* 0x000fe20000300000 */
.L_x_114:
[----:B------:R-:W0:Y:S01]  /*6430*/  S2R R3, SR_CgaCtaId ;  /* 0x0000000000037919 */ /* 0x000e220000008800 */
[----:B------:R-:W-:-:S04]  /*6440*/  MOV R2, 0x400 ;  /* 0x0000040000027802 */ /* 0x000fc80000000f00 */
[----:B0-----:R-:W-:Y:S02]  /*6450*/  LEA R3, R3, R2, 0x18 ;  /* 0x0000000203037211 */ /* 0x001fe400078ec0ff */
[----:B------:R-:W-:-:S03]  /*6460*/  SHF.L.U32 R2, R0, 0x1f, RZ ;  /* 0x0000001f00027819 */ /* 0x000fc600000006ff */
[----:B------:R-:W-:-:S04]  /*6470*/  VIADD R3, R3, 0x30 ;  /* 0x0000003003037836 */ /* 0x000fc80000000000 */
[C---:B------:R-:W-:Y:S02]  /*6480*/  IMAD R7, R12.reuse, 0x8, R3 ;  /* 0x000000080c077824 */ /* 0x040fe400078e0203 */
[----:B------:R-:W-:Y:S02]  /*6490*/  VIADD R12, R12, 0x1 ;  /* 0x000000010c0c7836 */ /* 0x000fe40000000000 */
[----:B------:R-:W0:Y:S03]  /*64a0*/  SYNCS.PHASECHK.TRANS64.TRYWAIT P0, [R7+URZ], R2 ;  /* 0x00000002070075a7 */ /* 0x000e26000800017f */
[----:B------:R-:W-:-:S04]  /*64b0*/  ISETP.NE.AND P1, PT, R12, 0x6, PT ;  /* 0x000000060c00780c */ /* 0x000fc80003f25270 */
[----:B------:R-:W-:Y:S02]  /*64c0*/  SEL R5, RZ, 0x1, P1 ;  /* 0x00000001ff057807 */ /* 0x000fe40000800000 */
[----:B------:R-:W-:Y:S02]  /*64d0*/  SEL R12, R12, RZ, P1 ;  /* 0x000000ff0c0c7207 */ /* 0x000fe40000800000 */
[----:B------:R-:W-:-:S03]  /*64e0*/  LOP3.LUT R5, R0, R5, RZ, 0x3c, !PT ;  /* 0x0000000500057212 */ /* 0x000fc600078e3cff */
[----:B------:R-:W-:Y:S01]  /*64f0*/  IMAD R9, R12, 0x8, R3 ;  /* 0x000000080c097824 */ /* 0x000fe200078e0203 */
[----:B------:R-:W-:Y:S01]  /*6500*/  SHF.L.U32 R4, R5, 0x1f, RZ ;  /* 0x0000001f05047819 */ /* 0x000fe200000006ff */
[----:B0-----:R-:W-:Y:S06]  /*6510*/  @!P0 BRA `(.L_x_115) ;  /* 0x0000000400288947 */ /* 0x001fec0003800000 */
.L_x_128:
[----:B------:R-:W1:Y:S01]  /*6520*/  SYNCS.PHASECHK.TRANS64.TRYWAIT P0, [R9+URZ], R4 ;  /* 0x00000004090075a7 */ /* 0x000e62000800017f */
[----:B------:R-:W-:-:S05]  /*6530*/  VIADD R0, R12, 0x1 ;  /* 0x000000010c007836 */ /* 0x000fca0000000000 */
[----:B------:R-:W-:-:S04]  /*6540*/  ISETP.NE.AND P1, PT, R0, 0x6, PT ;  /* 0x000000060000780c */ /* 0x000fc80003f25270 */
[----:B0-----:R-:W-:Y:S02]  /*6550*/  SEL R2, RZ, 0x1, P1 ;  /* 0x00000001ff027807 */ /* 0x001fe40000800000 */
[----:B------:R-:W-:Y:S02]  /*6560*/  SEL R0, R0, RZ, P1 ;  /* 0x000000ff00007207 */ /* 0x000fe40000800000 */
[----:B------:R-:W-:-:S03]  /*6570*/  LOP3.LUT R7, R5, R2, RZ, 0x3c, !PT ;  /* 0x0000000205077212 */ /* 0x000fc600078e3cff */
[----:B------:R-:W-:Y:S01]  /*6580*/  IMAD R6, R0, 0x8, R3 ;  /* 0x0000000800067824 */ /* 0x000fe200078e0203 */
[----:B------:R-:W-:Y:S01]  /*6590*/  SHF.L.U32 R5, R7, 0x1f, RZ ;  /* 0x0000001f07057819 */ /* 0x000fe200000006ff */
[----:B-1----:R-:W-:Y:S06]  /*65a0*/  @!P0 BRA `(.L_x_116) ;  /* 0x0000000400188947 */ /* 0x002fec0003800000 */
.L_x_129:
[----:B------:R-:W1:Y:S01]  /*65b0*/  SYNCS.PHASECHK.TRANS64.TRYWAIT P0, [R6+URZ], R5 ;  /* 0x00000005060075a7 */ /* 0x000e62000800017f */
[----:B------:R-:W-:-:S05]  /*65c0*/  VIADD R0, R0, 0x1 ;  /* 0x0000000100007836 */ /* 0x000fca0000000000 */
[----:B------:R-:W-:-:S04]  /*65d0*/  ISETP.NE.AND P1, PT, R0, 0x6, PT ;  /* 0x000000060000780c */ /* 0x000fc80003f25270 */
[----:B------:R-:W-:Y:S02]  /*65e0*/  SEL R2, RZ, 0x1, P1 ;  /* 0x00000001ff027807 */ /* 0x000fe40000800000 */
[----:B------:R-:W-:Y:S02]  /*65f0*/  SEL R0, R0, RZ, P1 ;  /* 0x000000ff00007207 */ /* 0x000fe40000800000 */
[----:B------:R-:W-:-:S03]  /*6600*/  LOP3.LUT R7, R7, R2, RZ, 0x3c, !PT ;  /* 0x0000000207077212 */ /* 0x000fc600078e3cff */
[----:B0-----:R-:W-:Y:S01]  /*6610*/  IMAD R9, R0, 0x8, R3 ;  /* 0x0000000800097824 */ /* 0x001fe200078e0203 */
[----:B------:R-:W-:Y:S01]  /*6620*/  SHF.L.U32 R4, R7, 0x1f, RZ ;  /* 0x0000001f07047819 */ /* 0x000fe200000006ff */
[----:B-1----:R-:W-:Y:S06]  /*6630*/  @!P0 BRA `(.L_x_117) ;  /* 0x0000000400088947 */ /* 0x002fec0003800000 */
.L_x_130:
        /* <DEDUP_REMOVED lines=9> */
.L_x_131:
[----:B------:R-:W1:Y:S01]  /*66d0*/  SYNCS.PHASECHK.TRANS64.TRYWAIT P0, [R6+URZ], R5 ;  /* 0x00000005060075a7 */ /* 0x000e62000800017f */
[----:B------:R-:W-:-:S05]  /*66e0*/  VIADD R0, R0, 0x1 ;  /* 0x0000000100007836 */ /* 0x000fca0000000000 */
[----:B------:R-:W-:-:S04]  /*66f0*/  ISETP.NE.AND P1, PT, R0, 0x6, PT ;  /* 0x000000060000780c */ /* 0x000fc80003f25270 */
[----:B------:R-:W-:Y:S02]  /*6700*/  SEL R2, RZ, 0x1, P1 ;  /* 0x00000001ff027807 */ /* 0x000fe40000800000 */
[----:B------:R-:W-:Y:S02]  /*6710*/  SEL R0, R0, RZ, P1 ;  /* 0x000000ff00007207 */ /* 0x000fe40000800000 */
[----:B------:R-:W-:Y:S01]  /*6720*/  LOP3.LUT R2, R7, R2, RZ, 0x3c, !PT ;  /* 0x0000000207027212 */ /* 0x000fe200078e3cff */
[----:B-1----:R-:W-:Y:S06]  /*6730*/  @!P0 BRA `(.L_x_119) ;  /* 0x0000000000f08947 */ /* 0x002fec0003800000 */
.L_x_132:
[----:B------:R-:W-:Y:S01]  /*6740*/  IMAD R3, R0, 0x8, R3 ;  /* 0x0000000800037824 */ /* 0x000fe200078e0203 */
[----:B------:R-:W-:-:S07]  /*6750*/  SHF.L.U32 R0, R2, 0x1f, RZ ;  /* 0x0000001f02007819 */ /* 0x000fce00000006ff */
.L_x_120:
[----:B--2---:R2:W3:Y:S02]  /*6760*/  SYNCS.PHASECHK.TRANS64.TRYWAIT P0, [R3+URZ], R0 ;  /* 0x00000000030075a7 */ /* 0x0044e4000800017f */
[----:B---3--:R-:W-:Y:S05]  /*6770*/  @!P0 NANOSLEEP.SYNCS 0x989680 ;  /* 0x009896800000895d */ /* 0x008fea0003900000 */
[----:B------:R-:W3:Y:S02]  /*6780*/  @!P0 SYNCS.PHASECHK.TRANS64 P0, [R3+URZ], R0 ;  /* 0x00000000030085a7 */ /* 0x000ee4000800007f */
[----:B---3--:R-:W-:Y:S05]  /*6790*/  @!P0 BRA `(.L_x_120) ;  /* 0xfffffffc00f08947 */ /* 0x008fea000383ffff */
.L_x_113:
[----:B------:R-:W-:Y:S05]  /*67a0*/  BSYNC B0 ;  /* 0x0000000000007941 */ /* 0x000fea0003800000 */
.L_x_112:
[----:B------:R-:W-:Y:S05]  /*67b0*/  EXIT ;  /* 0x000000000000794d */ /* 0x000fea0003800000 */
.L_x_17:
[----:B-1----:R1:W2:Y:S02]  /*67c0*/  SYNCS.PHASECHK.TRANS64.TRYWAIT P1, [R3+URZ], R0 ;  /* 0x00000000030075a7 */ /* 0x0022a4000802017f */
[----:B--2---:R-:W-:Y:S05]  /*67d0*/  @!P1 NANOSLEEP.SYNCS 0x989680 ;  /* 0x009896800000995d */ /* 0x004fea0003900000 */
[----:B------:R-:W2:Y:S02]  /*67e0*/  @!P1 SYNCS.PHASECHK.TRANS64 P1, [R3+URZ], R0 ;  /* 0x00000000030095a7 */ /* 0x000ea4000802007f */
[----:B--2---:R-:W-:Y:S05]  /*67f0*/  @!P1 BRA `(.L_x_17) ;  /* 0xfffffffc00f09947 */ /* 0x004fea000383ffff */
[----:B------:R-:W-:Y:S05]  /*6800*/  BRA `(.L_x_16) ;  /* 0xffffffac005c7947 */ /* 0x000fea000383ffff */
.L_x_22:
[----:B-1----:R-:W-:-:S04]  /*6810*/  IMAD.U32 R4, RZ, RZ, UR4 ;  /* 0x00000004ff047e24 */ /* 0x002fc8000f8e00ff */
[----:B------:R1:W2:Y:S03]  /*6820*/  SYNCS.PHASECHK.TRANS64.TRYWAIT P1, [R4+URZ], R3 ;  /* 0x00000003040075a7 */ /* 0x0002a6000802017f */
[----:B--2---:R-:W-:Y:S05]  /*6830*/  @!P1 NANOSLEEP.SYNCS 0x989680 ;  /* 0x009896800000995d */ /* 0x004fea0003900000 */
[----:B------:R-:W2:Y:S02]  /*6840*/  @!P1 SYNCS.PHASECHK.TRANS64 P1, [R4+URZ], R3 ;  /* 0x00000003040095a7 */ /* 0x000ea4000802007f */
[----:B--2---:R-:W-:Y:S05]  /*6850*/  @!P1 BRA `(.L_x_22) ;  /* 0xfffffffc00ec9947 */ /* 0x004fea000383ffff */
[----:B------:R-:W-:Y:S05]  /*6860*/  BRA `(.L_x_21) ;  /* 0xffffffb000747947 */ /* 0x000fea000383ffff */
.L_x_99:
[----:B------:R-:W-:Y:S01]  /*6870*/  BSSY B1, `(.L_x_121) ;  /* 0x0000006000017945 */ /* 0x000fe20003800000 */
[----:B------:R-:W-:-:S07]  /*6880*/  IMAD.MOV.U32 R15, RZ, RZ, -0x1 ;  /* 0xffffffffff0f7424 */ /* 0x000fce00078e00ff */
[----:B------:R-:W-:Y:S05]  /*6890*/  WARPSYNC.COLLECTIVE R15, `(.L_x_122) ;  /* 0x000000000f0c7348 */ /* 0x000fea0003c00000 */
[----:B------:R-:W-:Y:S02]  /*68a0*/  ELECT P6, UR62, PT ;  /* 0x00000000003e782f */ /* 0x000fe400038c0000 */
[----:B------:R-:W-:Y:S01]  /*68b0*/  MOV R14, UR62 ;  /* 0x0000003e000e7c02 */ /* 0x000fe20008000f00 */
[----:B------:R-:W-:Y:S10]  /*68c0*/  ENDCOLLECTIVE ;  /* 0x000000000000791b */ /* 0x000ff40003800000 */
.L_x_122:
[----:B------:R-:W-:Y:S05]  /*68d0*/  BSYNC B1 ;  /* 0x0000000000017941 */ /* 0x000fea0003800000 */
.L_x_121:
[----:B------:R-:W-:Y:S05]  /*68e0*/  BRA `(.L_x_123) ;  /* 0xfffffff000007947 */ /* 0x000fea000383ffff */
.L_x_102:
[----:B0-----:R0:W1:Y:S02]  /*68f0*/  SYNCS.PHASECHK.TRANS64.TRYWAIT P1, [R14+URZ+0x30], R7 ;  /* 0x000030070e0075a7 */ /* 0x001064000802017f */
[----:B-1----:R-:W-:Y:S05]  /*6900*/  @!P1 NANOSLEEP.SYNCS 0x989680 ;  /* 0x009896800000995d */ /* 0x002fea0003900000 */
[----:B------:R-:W1:Y:S02]  /*6910*/  @!P1 SYNCS.PHASECHK.TRANS64 P1, [R14+URZ+0x30], R7 ;  /* 0x000030070e0095a7 */ /* 0x000e64000802007f */
[----:B-1----:R-:W-:Y:S05]  /*6920*/  @!P1 BRA `(.L_x_102) ;  /* 0xfffffffc00f09947 */ /* 0x002fea000383ffff */
[----:B------:R-:W-:Y:S05]  /*6930*/  BRA `(.L_x_124) ;  /* 0xfffffff000347947 */ /* 0x000fea000383ffff */
.L_x_111:
[----:B------:R-:W-:Y:S01]  /*6940*/  BSSY B0, `(.L_x_125) ;  /* 0x0000006000007945 */ /* 0x000fe20003800000 */
[----:B------:R-:W-:-:S07]  /*6950*/  IMAD.MOV.U32 R15, RZ, RZ, -0x1 ;  /* 0xffffffffff0f7424 */ /* 0x000fce00078e00ff */
[----:B------:R-:W-:Y:S05]  /*6960*/  WARPSYNC.COLLECTIVE R15, `(.L_x_126) ;  /* 0x000000000f0c7348 */ /* 0x000fea0003c00000 */
[----:B------:R-:W-:Y:S02]  /*6970*/  ELECT P6, UR62, PT ;  /* 0x00000000003e782f */ /* 0x000fe400038c0000 */
[----:B------:R-:W-:Y:S01]  /*6980*/  MOV R14, UR62 ;  /* 0x0000003e000e7c02 */ /* 0x000fe20008000f00 */
[----:B------:R-:W-:Y:S10]  /*6990*/  ENDCOLLECTIVE ;  /* 0x000000000000791b */ /* 0x000ff40003800000 */
.L_x_126:
[----:B------:R-:W-:Y:S05]  /*69a0*/  BSYNC B0 ;  /* 0x0000000000007941 */ /* 0x000fea0003800000 */
.L_x_125:
[----:B------:R-:W-:Y:S05]  /*69b0*/  BRA `(.L_x_127) ;  /* 0xfffffff800847947 */ /* 0x000fea000383ffff */
.L_x_115:
[----:B0-----:R0:W1:Y:S02]  /*69c0*/  SYNCS.PHASECHK.TRANS64.TRYWAIT P0, [R7+URZ], R2 ;  /* 0x00000002070075a7 */ /* 0x001064000800017f */
[----:B-1----:R-:W-:Y:S05]  /*69d0*/  @!P0 NANOSLEEP.SYNCS 0x989680 ;  /* 0x009896800000895d */ /* 0x002fea0003900000 */
[----:B------:R-:W1:Y:S02]  /*69e0*/  @!P0 SYNCS.PHASECHK.TRANS64 P0, [R7+URZ], R2 ;  /* 0x00000002070085a7 */ /* 0x000e64000800007f */
[----:B-1----:R-:W-:Y:S05]  /*69f0*/  @!P0 BRA `(.L_x_115) ;  /* 0xfffffffc00f08947 */ /* 0x002fea000383ffff */
[----:B------:R-:W-:Y:S05]  /*6a00*/  BRA `(.L_x_128) ;  /* 0xfffffff800c47947 */ /* 0x000fea000383ffff */
.L_x_116:
[----:B0-----:R0:W1:Y:S02]  /*6a10*/  SYNCS.PHASECHK.TRANS64.TRYWAIT P0, [R9+URZ], R4 ;  /* 0x00000004090075a7 */ /* 0x001064000800017f */
[----:B-1----:R-:W-:Y:S05]  /*6a20*/  @!P0 NANOSLEEP.SYNCS 0x989680 ;  /* 0x009896800000895d */ /* 0x002fea0003900000 */
[----:B------:R-:W1:Y:S02]  /*6a30*/  @!P0 SYNCS.PHASECHK.TRANS64 P0, [R9+URZ], R4 ;  /* 0x00000004090085a7 */ /* 0x000e64000800007f */
[----:B-1----:R-:W-:Y:S05]  /*6a40*/  @!P0 BRA `(.L_x_116) ;  /* 0xfffffffc00f08947 */ /* 0x002fea000383ffff */
[----:B------:R-:W-:Y:S05]  /*6a50*/  BRA `(.L_x_129) ;  /* 0xfffffff800d47947 */ /* 0x000fea000383ffff */
.L_x_117:
[----:B0-----:R0:W1:Y:S02]  /*6a60*/  SYNCS.PHASECHK.TRANS64.TRYWAIT P0, [R6+URZ], R5 ;  /* 0x00000005060075a7 */ /* 0x001064000800017f */
[----:B-1----:R-:W-:Y:S05]  /*6a70*/  @!P0 NANOSLEEP.SYNCS 0x989680 ;  /* 0x009896800000895d */ /* 0x002fea0003900000 */
[----:B------:R-:W1:Y:S02]  /*6a80*/  @!P0 SYNCS.PHASECHK.TRANS64 P0, [R6+URZ], R5 ;  /* 0x00000005060085a7 */ /* 0x000e64000800007f */
[----:B-1----:R-:W-:Y:S05]  /*6a90*/  @!P0 BRA `(.L_x_117) ;  /* 0xfffffffc00f08947 */ /* 0x002fea000383ffff */
[----:B------:R-:W-:Y:S05]  /*6aa0*/  BRA `(.L_x_130) ;  /* 0xfffffff800e47947 */ /* 0x000fea000383ffff */
.L_x_118:
[----:B0-----:R0:W1:Y:S02]  /*6ab0*/  SYNCS.PHASECHK.TRANS64.TRYWAIT P0, [R9+URZ], R4 ;  /* 0x00000004090075a7 */ /* 0x001064000800017f */
[----:B-1----:R-:W-:Y:S05]  /*6ac0*/  @!P0 NANOSLEEP.SYNCS 0x989680 ;  /* 0x009896800000895d */ /* 0x002fea0003900000 */
[----:B------:R-:W1:Y:S02]  /*6ad0*/  @!P0 SYNCS.PHASECHK.TRANS64 P0, [R9+URZ], R4 ;  /* 0x00000004090085a7 */ /* 0x000e64000800007f */
[----:B-1----:R-:W-:Y:S05]  /*6ae0*/  @!P0 BRA `(.L_x_118) ;  /* 0xfffffffc00f08947 */ /* 0x002fea000383ffff */
[----:B------:R-:W-:Y:S05]  /*6af0*/  BRA `(.L_x_131) ;  /* 0xfffffff800f47947 */ /* 0x000fea000383ffff */
.L_x_119:
[----:B-1----:R1:W2:Y:S02]  /*6b00*/  SYNCS.PHASECHK.TRANS64.TRYWAIT P0, [R6+URZ], R5 ;  /* 0x00000005060075a7 */ /* 0x0022a4000800017f */
[----:B--2---:R-:W-:Y:S05]  /*6b10*/  @!P0 NANOSLEEP.SYNCS 0x989680 ;  /* 0x009896800000895d */ /* 0x004fea0003900000 */
[----:B------:R-:W2:Y:S02]  /*6b20*/  @!P0 SYNCS.PHASECHK.TRANS64 P0, [R6+URZ], R5 ;  /* 0x00000005060085a7 */ /* 0x000ea4000800007f */
[----:B--2---:R-:W-:Y:S05]  /*6b30*/  @!P0 BRA `(.L_x_119) ;  /* 0xfffffffc00f08947 */ /* 0x004fea000383ffff */
[----:B------:R-:W-:Y:S05]  /*6b40*/  BRA `(.L_x_132) ;  /* 0xfffffff800fc7947 */ /* 0x000fea000383ffff */
.L_x_133:
[----:B------:R-:W-:-:S00]  /*6b50*/  BRA `(.L_x_133) ;  /* 0xfffffffc00fc7947 */ /* 0x000fc0000383ffff */
[----:B------:R-:W-:-:S00]  /*6b60*/  NOP ;  /* 0x0000000000007918 */ /* 0x000fc00000000000 */
        /* <DEDUP_REMOVED lines=9> */
.L_x_134:


//--------------------- .nv.global.init           --------------------------
	.section	.nv.global.init,"aw",@progbits
.nv.global.init:
	.type		$str$22,@object
	.size		$str$22,($str$23 - $str$22)
$str$22:
        /*0000*/ 	.byte	0x6b, 0x5f, 0x74, 0x69, 0x6c, 0x65, 0x5f, 0x63, 0x6f, 0x75, 0x6e, 0x74, 0x20, 0x3e, 0x3d, 0x20
        /*0010*/ 	.byte	0x31, 0x00
	.type		$str$23,@object
	.size		$str$23,(__unnamed_1 - $str$23)
$str$23:
        /*0012*/ 	.byte	0x2f, 0x74, 0x6d, 0x70, 0x2f, 0x63, 0x75, 0x74, 0x6c, 0x61, 0x73, 0x73, 0x5f, 0x73, 0x77, 0x65
        /*0022*/ 	.byte	0x65, 0x70, 0x5f, 0x73, 0x72, 0x63, 0x2f, 0x69, 0x6e, 0x63, 0x6c, 0x75, 0x64, 0x65, 0x2f, 0x63
        /*0032*/ 	.byte	0x75, 0x74, 0x6c, 0x61, 0x73, 0x73, 0x2f, 0x67, 0x65, 0x6d, 0x6d, 0x2f, 0x63, 0x6f, 0x6c, 0x6c
        /*0042*/ 	.byte	0x65, 0x63, 0x74, 0x69, 0x76, 0x65, 0x2f, 0x73, 0x6d, 0x39, 0x30, 0x5f, 0x6d, 0x6d, 0x61, 0x5f
        /*0052*/ 	.byte	0x74, 0x6d, 0x61, 0x5f, 0x67, 0x6d, 0x6d, 0x61, 0x5f, 0x73, 0x73, 0x5f, 0x77, 0x61, 0x72, 0x70
        /*0062*/ 	.byte	0x73, 0x70, 0x65, 0x63, 0x69, 0x61, 0x6c, 0x69, 0x7a, 0x65, 0x64, 0x2e, 0x68, 0x70, 0x70, 0x00
	.type		__unnamed_1,@object
	.size		__unnamed_1,(.L_0 - __unnamed_1)
__unnamed_1:
        /*0072*/ 	.byte	0x76, 0x6f, 0x69, 0x64, 0x20, 0x63, 0x75, 0x74, 0x6c, 0x61, 0x73, 0x73, 0x3a, 0x3a, 0x67, 0x65
        /* <DEDUP_REMOVED lines=179> */
        /*0bb2*/ 	.byte	0x65, 0x6e, 0x74, 0x69, 0x74, 0x79, 0x5d, 0x00
.L_0:


//--------------------- .nv.shared._ZN7cutlass13device_kernelINS_4gemm6kernel13GemmUniversalIN4cute5tupleIJiiiiEEENS1_10collective13CollectiveMmaINS1_34MainloopSm90TmaGmmaWarpSpecializedILi6ENS5_IJNS4_1CILi1EEESB_SB_EEENS1_35KernelTmaWarpSpecializedCooperativeEEENS5_IJNSA_ILi512EEENSA_ILi16EEENSA_ILi32EEEEEENS_6half_tENS5_IJlSB_lEEESJ_SK_NS4_8TiledMMAINS4_8MMA_AtomIJNS4_4SM904GMMA25MMA_64x16x16_F32F16F16_SSILNSO_5MajorE0ELSQ_0ELNSO_7ScaleInE1ELSR_1EEEEEENS4_6LayoutINS5_IJNSA_ILi2EEESB_SB_EEENS5_IJSB_NSA_ILi0EEESX_EEEEENS5_IJNS4_10UnderscoreES10_S10_EEEEENS4_13SM90_TMA_LOADENS4_14ComposedLayoutINS4_7SwizzleILi2ELi4ELi3EEENS4_18smem_ptr_flag_bitsILi16EEENSU_INS5_IJNSA_ILi8EEESH_EEENS5_IJSH_SB_EEEEEEEvNS4_8identityES13_S1D_vS1E_EENS_8epilogue10collective6detail29Sm90TmaWarpSpecializedAdapterINS1H_15DefaultEpilogueISJ_SK_SK_NS1G_6thread17LinearCombinationISJ_Li1EffLNS1L_9ScaleType4KindE0ELNS_15FloatRoundStyleE2ESJ_EENS1_15EpilogueDefaultEEEEEvvEEEEvNT_6ParamsE --------------------------
	.section	.nv.shared._ZN7cutlass13device_kernelINS_4gemm6kernel13GemmUniversalIN4cute5tupleIJiiiiEEENS1_10collective13CollectiveMmaINS1_34MainloopSm90TmaGmmaWarpSpecializedILi6ENS5_IJNS4_1CILi1EEESB_SB_EEENS1_35KernelTmaWarpSpecializedCooperativeEEENS5_IJNSA_ILi512EEENSA_ILi16EEENSA_ILi32EEEEEENS_6half_tENS5_IJlSB_lEEESJ_SK_NS4_8TiledMMAINS4_8MMA_AtomIJNS4_4SM904GMMA25MMA_64x16x16_F32F16F16_SSILNSO_5MajorE0ELSQ_0ELNSO_7ScaleInE1ELSR_1EEEEEENS4_6LayoutINS5_IJNSA_ILi2EEESB_SB_EEENS5_IJSB_NSA_ILi0EEESX_EEEEENS5_IJNS4_10UnderscoreES10_S10_EEEEENS4_13SM90_TMA_LOADENS4_14ComposedLayoutINS4_7SwizzleILi2ELi4ELi3EEENS4_18smem_ptr_flag_bitsILi16EEENSU_INS5_IJNSA_ILi8EEESH_EEENS5_IJSH_SB_EEEEEEEvNS4_8identityES13_S1D_vS1E_EENS_8epilogue10collective6detail29Sm90TmaWarpSpecializedAdapterINS1H_15DefaultEpilogueISJ_SK_SK_NS1G_6thread17LinearCombinationISJ_Li1EffLNS1L_9ScaleType4KindE0ELNS_15FloatRoundStyleE2ESJ_EENS1_15EpilogueDefaultEEEEEvvEEEEvNT_6ParamsE,"aw",@nobits
	.sectionflags	@""
	.align	16
	.zero		1024


//--------------------- .nv.shared.reserved.0     --------------------------
	.section	.nv.shared.reserved.0,"aw",@nobits
	.weak		__nv_reservedSMEM_offset_0_alias
	.size		__nv_reservedSMEM_offset_0_alias, 0, 0
	.other		__nv_reservedSMEM_offset_0_alias,@"STO_CUDA_RESERVED_SHARED STV_DEFAULT"
__nv_reservedSMEM_offset_0_alias:
	.zero		0


//--------------------- .nv.global                --------------------------
	.section	.nv.global,"aw",@nobits
.nv.global:
	.type		_ZN40_INTERNAL_c5c3db5d_4_k_cu_ffdf6060_160484cute1_E,@object
	.size		_ZN40_INTERNAL_c5c3db5d_4_k_cu_ffdf6060_160484cute1_E,(_ZN40_INTERNAL_c5c3db5d_4_k_cu_ffdf6060_160484cuda3std3__45__cpo6cbeginE - _ZN40_INTERNAL_c5c3db5d_4_k_cu_ffdf6060_160484cute1_E)
_ZN40_INTERNAL_c5c3db5d_4_k_cu_ffdf6060_160484cute1_E:
	.zero		1
	.type		_ZN40_INTERNAL_c5c3db5d_4_k_cu_ffdf6060_160484cuda3std3__45__cpo6cbeginE,@object
	.size		_ZN40_INTERNAL_c5c3db5d_4_k_cu_ffdf6060_160484cuda3std3__45__cpo6cbeginE,(_ZN40_INTERNAL_c5c3db5d_4_k_cu_ffdf6060_160484cuda3std3__48in_placeE - _ZN40_INTERNAL_c5c3db5d_4_k_cu_ffdf6060_160484cuda3std3__45__cpo6cbeginE)
_ZN40_INTERNAL_c5c3db5d_4_k_cu_ffdf6060_160484cuda3std3__45__cpo6cbeginE:
	.zero		1
	.type		_ZN40_INTERNAL_c5c3db5d_4_k_cu_ffdf6060_160484cuda3std3__48in_placeE,@object
	.size		_ZN40_INTERNAL_c5c3db5d_4_k_cu_ffdf6060_160484cuda3std3__48in_placeE,(_ZN40_INTERNAL_c5c3db5d_4_k_cu_ffdf6060_160484cuda3std6ranges3__45__cpo9iter_moveE - _ZN40_INTERNAL_c5c3db5d_4_k_cu_ffdf6060_160484cuda3std3__48in_placeE)
_ZN40_INTERNAL_c5c3db5d_4_k_cu_ffdf6060_160484cuda3std3__48in_placeE:
	.zero		1
	.type		_ZN40_INTERNAL_c5c3db5d_4_k_cu_ffdf6060_160484cuda3std6ranges3__45__cpo9iter_moveE,@object
	.size		_ZN40_INTERNAL_c5c3db5d_4_k_cu_ffdf6060_160484cuda3std6ranges3__45__cpo9iter_moveE,(_ZN40_INTERNAL_c5c3db5d_4_k_cu_ffdf6060_160484cuda3std3__45__cpo5beginE - _ZN40_INTERNAL_c5c3db5d_4_k_cu_ffdf6060_160484cuda3std6ranges3__45__cpo9iter_moveE)
_ZN40_INTERNAL_c5c3db5d_4_k_cu_ffdf6060_160484cuda3std6ranges3__45__cpo9iter_moveE:
	.zero		1
	.type		_ZN40_INTERNAL_c5c3db5d_4_k_cu_ffdf6060_160484cuda3std3__45__cpo5beginE,@object
	.size		_ZN40_INTERNAL_c5c3db5d_4_k_cu_ffdf6060_160484cuda3std3__45__cpo5beginE,(_ZN40_INTERNAL_c5c3db5d_4_k_cu_ffdf6060_160484cuda3std3__442_GLOBAL__N__c5c3db5d_4_k_cu_ffdf6060_160486ignoreE - _ZN40_INTERNAL_c5c3db5d_4_k_cu_ffdf6060_160484cuda3std3__45__cpo5beginE)
_ZN40_INTERNAL_c5c3db5d_4_k_cu_ffdf6060_160484cuda3std3__45__cpo5beginE:
	.zero		1
	.type		_ZN40_INTERNAL_c5c3db5d_4_k_cu_ffdf6060_160484cuda3std3__442_GLOBAL__N__c5c3db5d_4_k_cu_ffdf6060_160486ignoreE,@object
	.size		_ZN40_INTERNAL_c5c3db5d_4_k_cu_ffdf6060_160484cuda3std3__442_GLOBAL__N__c5c3db5d_4_k_cu_ffdf6060_160486ignoreE,(_ZN40_INTERNAL_c5c3db5d_4_k_cu_ffdf6060_160484cute7productE - _ZN40_INTERNAL_c5c3db5d_4_k_cu_ffdf6060_160484cuda3std3__442_GLOBAL__N__c5c3db5d_4_k_cu_ffdf6060_160486ignoreE)
_ZN40_INTERNAL_c5c3db5d_4_k_cu_ffdf6060_160484cuda3std3__442_GLOBAL__N__c5c3db5d_4_k_cu_ffdf6060_160486ignoreE:
	.zero		1
	.type		_ZN40_INTERNAL_c5c3db5d_4_k_cu_ffdf6060_160484cute7productE,@object
	.size		_ZN40_INTERNAL_c5c3db5d_4_k_cu_ffdf6060_160484cute7productE,(_ZN40_INTERNAL_c5c3db5d_4_k_cu_ffdf6060_160484cuda3std3__45__cpo3endE - _ZN40_INTERNAL_c5c3db5d_4_k_cu_ffdf6060_160484cute7productE)
_ZN40_INTERNAL_c5c3db5d_4_k_cu_ffdf6060_160484cute7productE:
	.zero		1
	.type		_ZN40_INTERNAL_c5c3db5d_4_k_cu_ffdf6060_160484cuda3std3__45__cpo3endE,@object
	.size		_ZN40_INTERNAL_c5c3db5d_4_k_cu_ffdf6060_160484cuda3std3__45__cpo3endE,(_ZN40_INTERNAL_c5c3db5d_4_k_cu_ffdf6060_160484cuda3std3__419piecewise_constructE - _ZN40_INTERNAL_c5c3db5d_4_k_cu_ffdf6060_160484cuda3std3__45__cpo3endE)
_ZN40_INTERNAL_c5c3db5d_4_k_cu_ffdf6060_160484cuda3std3__45__cpo3endE:
	.zero		1
	.type		_ZN40_INTERNAL_c5c3db5d_4_k_cu_ffdf6060_160484cuda3std3__419piecewise_constructE,@object
	.size		_ZN40_INTERNAL_c5c3db5d_4_k_cu_ffdf6060_160484cuda3std3__419piecewise_constructE,(_ZN40_INTERNAL_c5c3db5d_4_k_cu_ffdf6060_160484cuda3std3__45__cpo4cendE - _ZN40_INTERNAL_c5c3db5d_4_k_cu_ffdf6060_160484cuda3std3__419piecewise_constructE)
_ZN40_INTERNAL_c5c3db5d_4_k_cu_ffdf6060_160484cuda3std3__419piecewise_constructE:
	.zero		1
	.type		_ZN40_INTERNAL_c5c3db5d_4_k_cu_ffdf6060_160484cuda3std3__45__cpo4cendE,@object
	.size		_ZN40_INTERNAL_c5c3db5d_4_k_cu_ffdf6060_160484cuda3std3__45__cpo4cendE,(_ZN40_INTERNAL_c5c3db5d_4_k_cu_ffdf6060_160484cuda3std6ranges3__45__cpo4swapE - _ZN40_INTERNAL_c5c3db5d_4_k_cu_ffdf6060_160484cuda3std3__45__cpo4cendE)
_ZN40_INTERNAL_c5c3db5d_4_k_cu_ffdf6060_160484cuda3std3__45__cpo4cendE:
	.zero		1
	.type		_ZN40_INTERNAL_c5c3db5d_4_k_cu_ffdf6060_160484cuda3std6ranges3__45__cpo4swapE,@object
	.size		_ZN40_INTERNAL_c5c3db5d_4_k_cu_ffdf6060_160484cuda3std6ranges3__45__cpo4swapE,(.L_8 - _ZN40_INTERNAL_c5c3db5d_4_k_cu_ffdf6060_160484cuda3std6ranges3__45__cpo4swapE)
_ZN40_INTERNAL_c5c3db5d_4_k_cu_ffdf6060_160484cuda3std6ranges3__45__cpo4swapE:
	.zero		1
.L_8:


//--------------------- .nv.constant0._ZN7cutlass13device_kernelINS_4gemm6kernel13GemmUniversalIN4cute5tupleIJiiiiEEENS1_10collective13CollectiveMmaINS1_34MainloopSm90TmaGmmaWarpSpecializedILi6ENS5_IJNS4_1CILi1EEESB_SB_EEENS1_35KernelTmaWarpSpecializedCooperativeEEENS5_IJNSA_ILi512EEENSA_ILi16EEENSA_ILi32EEEEEENS_6half_tENS5_IJlSB_lEEESJ_SK_NS4_8TiledMMAINS4_8MMA_AtomIJNS4_4SM904GMMA25MMA_64x16x16_F32F16F16_SSILNSO_5MajorE0ELSQ_0ELNSO_7ScaleInE1ELSR_1EEEEEENS4_6LayoutINS5_IJNSA_ILi2EEESB_SB_EEENS5_IJSB_NSA_ILi0EEESX_EEEEENS5_IJNS4_10UnderscoreES10_S10_EEEEENS4_13SM90_TMA_LOADENS4_14ComposedLayoutINS4_7SwizzleILi2ELi4ELi3EEENS4_18smem_ptr_flag_bitsILi16EEENSU_INS5_IJNSA_ILi8EEESH_EEENS5_IJSH_SB_EEEEEEEvNS4_8identityES13_S1D_vS1E_EENS_8epilogue10collective6detail29Sm90TmaWarpSpecializedAdapterINS1H_15DefaultEpilogueISJ_SK_SK_NS1G_6thread17LinearCombinationISJ_Li1EffLNS1L_9ScaleType4KindE0ELNS_15FloatRoundStyleE2ESJ_EENS1_15EpilogueDefaultEEEEEvvEEEEvNT_6ParamsE --------------------------
	.section	.nv.constant0._ZN7cutlass13device_kernelINS_4gemm6kernel13GemmUniversalIN4cute5tupleIJiiiiEEENS1_10collective13CollectiveMmaINS1_34MainloopSm90TmaGmmaWarpSpecializedILi6ENS5_IJNS4_1CILi1EEESB_SB_EEENS1_35KernelTmaWarpSpecializedCooperativeEEENS5_IJNSA_ILi512EEENSA_ILi16EEENSA_ILi32EEEEEENS_6half_tENS5_IJlSB_lEEESJ_SK_NS4_8TiledMMAINS4_8MMA_AtomIJNS4_4SM904GMMA25MMA_64x16x16_F32F16F16_SSILNSO_5MajorE0ELSQ_0ELNSO_7ScaleInE1ELSR_1EEEEEENS4_6LayoutINS5_IJNSA_ILi2EEESB_SB_EEENS5_IJSB_NSA_ILi0EEESX_EEEEENS5_IJNS4_10UnderscoreES10_S10_EEEEENS4_13SM90_TMA_LOADENS4_14ComposedLayoutINS4_7SwizzleILi2ELi4ELi3EEENS4_18smem_ptr_flag_bitsILi16EEENSU_INS5_IJNSA_ILi8EEESH_EEENS5_IJSH_SB_EEEEEEEvNS4_8identityES13_S1D_vS1E_EENS_8epilogue10collective6detail29Sm90TmaWarpSpecializedAdapterINS1H_15DefaultEpilogueISJ_SK_SK_NS1G_6thread17LinearCombinationISJ_Li1EffLNS1L_9ScaleType4KindE0ELNS_15FloatRoundStyleE2ESJ_EENS1_15EpilogueDefaultEEEEEvvEEEEvNT_6ParamsE,"a",@progbits
	.sectionflags	@""
	.align	4
.nv.constant0._ZN7cutlass13device_kernelINS_4gemm6kernel13GemmUniversalIN4cute5tupleIJiiiiEEENS1_10collective13CollectiveMmaINS1_34MainloopSm90TmaGmmaWarpSpecializedILi6ENS5_IJNS4_1CILi1EEESB_SB_EEENS1_35KernelTmaWarpSpecializedCooperativeEEENS5_IJNSA_ILi512EEENSA_ILi16EEENSA_ILi32EEEEEENS_6half_tENS5_IJlSB_lEEESJ_SK_NS4_8TiledMMAINS4_8MMA_AtomIJNS4_4SM904GMMA25MMA_64x16x16_F32F16F16_SSILNSO_5MajorE0ELSQ_0ELNSO_7ScaleInE1ELSR_1EEEEEENS4_6LayoutINS5_IJNSA_ILi2EEESB_SB_EEENS5_IJSB_NSA_ILi0EEESX_EEEEENS5_IJNS4_10UnderscoreES10_S10_EEEEENS4_13SM90_TMA_LOADENS4_14ComposedLayoutINS4_7SwizzleILi2ELi4ELi3EEENS4_18smem_ptr_flag_bitsILi16EEENSU_INS5_IJNSA_ILi8EEESH_EEENS5_IJSH_SB_EEEEEEEvNS4_8identityES13_S1D_vS1E_EENS_8epilogue10collective6detail29Sm90TmaWarpSpecializedAdapterINS1H_15DefaultEpilogueISJ_SK_SK_NS1G_6thread17LinearCombinationISJ_Li1EffLNS1L_9ScaleType4KindE0ELNS_15FloatRoundStyleE2ESJ_EENS1_15EpilogueDefaultEEEEEvvEEEEvNT_6ParamsE:
	.zero		1664


//--------------------- SYMBOLS --------------------------

	.type		.nv.reservedSmem.offset0,@object
	.size		.nv.reservedSmem.offset0,0x4
	.type		__assertfail,@function
